// auto-generated by cutlass_sweep.gemm — config: {"arch": "sm_90", "cluster_m": 1, "cluster_n": 1, "dtype": "fp16", "dtype_b": "fp16", "layout": "nt", "stages": 0, "tile_k": 16, "tile_m": 512, "tile_n": 32}
#include "cutlass/cutlass.h"
#include "cutlass/gemm/collective/collective_builder.hpp"
#include "cutlass/gemm/device/gemm_universal_adapter.h"
#include "cutlass/gemm/kernel/gemm_universal.hpp"
#include "cutlass/epilogue/collective/collective_builder.hpp"

using ElemA = cutlass::half_t;
using ElemB = cutlass::half_t;
using ElemCD = cutlass::half_t;
using Acc  = float;
using TileShape    = cute::Shape<cute::_512, cute::_32, cute::_16>;
using ClusterShape = cute::Shape<cute::_1, cute::_1, cute::_1>;

using CollectiveEpilogue = typename cutlass::epilogue::collective::CollectiveBuilder<
    cutlass::arch::Sm90, cutlass::arch::OpClassTensorOp,
    TileShape, ClusterShape,
    cutlass::epilogue::collective::EpilogueTileAuto,
    Acc, Acc,
    ElemCD, cutlass::layout::RowMajor, 128 / cutlass::sizeof_bits<ElemCD>::value,
    ElemCD, cutlass::layout::RowMajor, 128 / cutlass::sizeof_bits<ElemCD>::value,
    cutlass::epilogue::collective::EpilogueScheduleAuto
  >::CollectiveOp;

using CollectiveMainloop = typename cutlass::gemm::collective::CollectiveBuilder<
    cutlass::arch::Sm90, cutlass::arch::OpClassTensorOp,
    ElemA, cutlass::layout::RowMajor, 128 / cutlass::sizeof_bits<ElemA>::value,
    ElemB, cutlass::layout::ColumnMajor, 128 / cutlass::sizeof_bits<ElemB>::value,
    Acc,
    TileShape, ClusterShape,
    cutlass::gemm::collective::StageCountAutoCarveout<static_cast<int>(sizeof(typename CollectiveEpilogue::SharedStorage))>,
    cutlass::gemm::collective::KernelScheduleAuto
  >::CollectiveOp;

using GemmKernel = cutlass::gemm::kernel::GemmUniversal<
    cute::Shape<int,int,int,int>,
    CollectiveMainloop,
    CollectiveEpilogue
>;
using Gemm = cutlass::gemm::device::GemmUniversalAdapter<GemmKernel>;

// Force the device kernel symbol into the cubin without needing a host main.
auto* _anchor = &cutlass::device_kernel<GemmKernel>;


// ===== COMPILED SASS (sm_90a) =====

	.target	sm_90a

	.elftype	@"ET_EXEC"


//--------------------- .note.nv.tkinfo           --------------------------
	.section	.note.nv.tkinfo,"",@"SHT_NOTE"
	.sectionflags	@"SHF_NOTE_NV_TKINFO"
	.tkinfo
        /*0018*/ 	.word	0x00000002
        /*0030*/ 	.string	""
        /*0030*/ 	.string	"ptxas"
        /*0030*/ 	.string	"Cuda compilation tools, release 13.0, V13.0.88"
        /*0030*/ 	.string	"Build cuda_13.0.r13.0/compiler.36424714_0"
        /*0030*/ 	.string	"-arch sm_90a -m 64 "



//--------------------- .note.nv.cuinfo           --------------------------
	.section	.note.nv.cuinfo,"",@"SHT_NOTE"
	.sectionflags	@"SHF_NOTE_NV_CUINFO"
        /*0018*/ 	.short	0x0002
        /*001a*/ 	.short	0x005a
        /*001c*/ 	.short	0x0082
	.zero		2


//--------------------- .nv.info                  --------------------------
	.section	.nv.info,"",@"SHT_CUDA_INFO"
	.align	4


	//----- nvinfo : EIATTR_REGCOUNT
	.align		4
        /*0000*/ 	.byte	0x04, 0x2f
        /*0002*/ 	.short	(.L_15 - .L_14)
	.align		4
.L_14:
        /*0004*/ 	.word	index@(_ZN7cutlass13device_kernelINS_4gemm6kernel13GemmUniversalIN4cute5tupleIJiiiiEEENS1_10collective13CollectiveMmaINS1_34MainloopSm90TmaGmmaWarpSpecializedILi13ENS5_IJNS4_1CILi1EEESB_SB_EEENS1_35KernelTmaWarpSpecializedCooperativeEEENS5_IJNSA_ILi512EEENSA_ILi32EEENSA_ILi16EEEEEENS_6half_tENS5_IJlSB_lEEESJ_SK_NS4_8TiledMMAINS4_8MMA_AtomIJNS4_4SM904GMMA25MMA_64x32x16_F32F16F16_SSILNSO_5MajorE0ELSQ_0ELNSO_7ScaleInE1ELSR_1EEEEEENS4_6LayoutINS5_IJNSA_ILi2EEESB_SB_EEENS5_IJSB_NSA_ILi0EEESX_EEEEENS5_IJNS4_10UnderscoreES10_S10_EEEEENS4_13SM90_TMA_LOADENS4_14ComposedLayoutINS4_7SwizzleILi1ELi4ELi3EEENS4_18smem_ptr_flag_bitsILi16EEENSU_INS5_IJNSA_ILi8EEESH_EEENS5_IJSH_SB_EEEEEEEvNS4_8identityES13_S1D_vS1E_EENS_8epilogue10collective6detail29Sm90TmaWarpSpecializedAdapterINS1H_15DefaultEpilogueISJ_SK_SK_NS1G_6thread17LinearCombinationISJ_Li1EffLNS1L_9ScaleType4KindE0ELNS_15FloatRoundStyleE2ESJ_EENS1_15EpilogueDefaultEEEEEvvEEEEvNT_6ParamsE)
        /*0008*/ 	.word	0x000000a8


	//----- nvinfo : EIATTR_FRAME_SIZE
	.align		4
.L_15:
        /*000c*/ 	.byte	0x04, 0x11
        /*000e*/ 	.short	(.L_17 - .L_16)
	.align		4
.L_16:
        /*0010*/ 	.word	index@(_ZN7cutlass13device_kernelINS_4gemm6kernel13GemmUniversalIN4cute5tupleIJiiiiEEENS1_10collective13CollectiveMmaINS1_34MainloopSm90TmaGmmaWarpSpecializedILi13ENS5_IJNS4_1CILi1EEESB_SB_EEENS1_35KernelTmaWarpSpecializedCooperativeEEENS5_IJNSA_ILi512EEENSA_ILi32EEENSA_ILi16EEEEEENS_6half_tENS5_IJlSB_lEEESJ_SK_NS4_8TiledMMAINS4_8MMA_AtomIJNS4_4SM904GMMA25MMA_64x32x16_F32F16F16_SSILNSO_5MajorE0ELSQ_0ELNSO_7ScaleInE1ELSR_1EEEEEENS4_6LayoutINS5_IJNSA_ILi2EEESB_SB_EEENS5_IJSB_NSA_ILi0EEESX_EEEEENS5_IJNS4_10UnderscoreES10_S10_EEEEENS4_13SM90_TMA_LOADENS4_14ComposedLayoutINS4_7SwizzleILi1ELi4ELi3EEENS4_18smem_ptr_flag_bitsILi16EEENSU_INS5_IJNSA_ILi8EEESH_EEENS5_IJSH_SB_EEEEEEEvNS4_8identityES13_S1D_vS1E_EENS_8epilogue10collective6detail29Sm90TmaWarpSpecializedAdapterINS1H_15DefaultEpilogueISJ_SK_SK_NS1G_6thread17LinearCombinationISJ_Li1EffLNS1L_9ScaleType4KindE0ELNS_15FloatRoundStyleE2ESJ_EENS1_15EpilogueDefaultEEEEEvvEEEEvNT_6ParamsE)
        /*0014*/ 	.word	0x00000000


	//----- nvinfo : EIATTR_MIN_STACK_SIZE
	.align		4
.L_17:
        /*0018*/ 	.byte	0x04, 0x12
        /*001a*/ 	.short	(.L_19 - .L_18)
	.align		4
.L_18:
        /*001c*/ 	.word	index@(_ZN7cutlass13device_kernelINS_4gemm6kernel13GemmUniversalIN4cute5tupleIJiiiiEEENS1_10collective13CollectiveMmaINS1_34MainloopSm90TmaGmmaWarpSpecializedILi13ENS5_IJNS4_1CILi1EEESB_SB_EEENS1_35KernelTmaWarpSpecializedCooperativeEEENS5_IJNSA_ILi512EEENSA_ILi32EEENSA_ILi16EEEEEENS_6half_tENS5_IJlSB_lEEESJ_SK_NS4_8TiledMMAINS4_8MMA_AtomIJNS4_4SM904GMMA25MMA_64x32x16_F32F16F16_SSILNSO_5MajorE0ELSQ_0ELNSO_7ScaleInE1ELSR_1EEEEEENS4_6LayoutINS5_IJNSA_ILi2EEESB_SB_EEENS5_IJSB_NSA_ILi0EEESX_EEEEENS5_IJNS4_10UnderscoreES10_S10_EEEEENS4_13SM90_TMA_LOADENS4_14ComposedLayoutINS4_7SwizzleILi1ELi4ELi3EEENS4_18smem_ptr_flag_bitsILi16EEENSU_INS5_IJNSA_ILi8EEESH_EEENS5_IJSH_SB_EEEEEEEvNS4_8identityES13_S1D_vS1E_EENS_8epilogue10collective6detail29Sm90TmaWarpSpecializedAdapterINS1H_15DefaultEpilogueISJ_SK_SK_NS1G_6thread17LinearCombinationISJ_Li1EffLNS1L_9ScaleType4KindE0ELNS_15FloatRoundStyleE2ESJ_EENS1_15EpilogueDefaultEEEEEvvEEEEvNT_6ParamsE)
        /*0020*/ 	.word	0x00000000
.L_19:


//--------------------- .nv.compat                --------------------------
	.section	.nv.compat,"",@"SHT_CUDA_COMPAT_INFO"
	.align	4
        /*0000*/ 	.byte	0x02, 0x09, 0x01, 0x00, 0x02, 0x02, 0x04, 0x00, 0x02, 0x05, 0x05, 0x00, 0x03, 0x07, 0x01, 0x01
        /*0010*/ 	.byte	0x02, 0x03, 0x01, 0x00, 0x02, 0x06, 0x01, 0x00, 0x04, 0x0b, 0x08, 0x00, 0x00, 0x00, 0x00, 0x00
        /*0020*/ 	.byte	0x00, 0x00, 0x00, 0x00


//--------------------- .nv.info._ZN7cutlass13device_kernelINS_4gemm6kernel13GemmUniversalIN4cute5tupleIJiiiiEEENS1_10collective13CollectiveMmaINS1_34MainloopSm90TmaGmmaWarpSpecializedILi13ENS5_IJNS4_1CILi1EEESB_SB_EEENS1_35KernelTmaWarpSpecializedCooperativeEEENS5_IJNSA_ILi512EEENSA_ILi32EEENSA_ILi16EEEEEENS_6half_tENS5_IJlSB_lEEESJ_SK_NS4_8TiledMMAINS4_8MMA_AtomIJNS4_4SM904GMMA25MMA_64x32x16_F32F16F16_SSILNSO_5MajorE0ELSQ_0ELNSO_7ScaleInE1ELSR_1EEEEEENS4_6LayoutINS5_IJNSA_ILi2EEESB_SB_EEENS5_IJSB_NSA_ILi0EEESX_EEEEENS5_IJNS4_10UnderscoreES10_S10_EEEEENS4_13SM90_TMA_LOADENS4_14ComposedLayoutINS4_7SwizzleILi1ELi4ELi3EEENS4_18smem_ptr_flag_bitsILi16EEENSU_INS5_IJNSA_ILi8EEESH_EEENS5_IJSH_SB_EEEEEEEvNS4_8identityES13_S1D_vS1E_EENS_8epilogue10collective6detail29Sm90TmaWarpSpecializedAdapterINS1H_15DefaultEpilogueISJ_SK_SK_NS1G_6thread17LinearCombinationISJ_Li1EffLNS1L_9ScaleType4KindE0ELNS_15FloatRoundStyleE2ESJ_EENS1_15EpilogueDefaultEEEEEvvEEEEvNT_6ParamsE --------------------------
	.section	.nv.info._ZN7cutlass13device_kernelINS_4gemm6kernel13GemmUniversalIN4cute5tupleIJiiiiEEENS1_10collective13CollectiveMmaINS1_34MainloopSm90TmaGmmaWarpSpecializedILi13ENS5_IJNS4_1CILi1EEESB_SB_EEENS1_35KernelTmaWarpSpecializedCooperativeEEENS5_IJNSA_ILi512EEENSA_ILi32EEENSA_ILi16EEEEEENS_6half_tENS5_IJlSB_lEEESJ_SK_NS4_8TiledMMAINS4_8MMA_AtomIJNS4_4SM904GMMA25MMA_64x32x16_F32F16F16_SSILNSO_5MajorE0ELSQ_0ELNSO_7ScaleInE1ELSR_1EEEEEENS4_6LayoutINS5_IJNSA_ILi2EEESB_SB_EEENS5_IJSB_NSA_ILi0EEESX_EEEEENS5_IJNS4_10UnderscoreES10_S10_EEEEENS4_13SM90_TMA_LOADENS4_14ComposedLayoutINS4_7SwizzleILi1ELi4ELi3EEENS4_18smem_ptr_flag_bitsILi16EEENSU_INS5_IJNSA_ILi8EEESH_EEENS5_IJSH_SB_EEEEEEEvNS4_8identityES13_S1D_vS1E_EENS_8epilogue10collective6detail29Sm90TmaWarpSpecializedAdapterINS1H_15DefaultEpilogueISJ_SK_SK_NS1G_6thread17LinearCombinationISJ_Li1EffLNS1L_9ScaleType4KindE0ELNS_15FloatRoundStyleE2ESJ_EENS1_15EpilogueDefaultEEEEEvvEEEEvNT_6ParamsE,"",@"SHT_CUDA_INFO"
	.sectionflags	@""
	.align	4


	//----- nvinfo : EIATTR_CUDA_API_VERSION
	.align		4
        /*0000*/ 	.byte	0x04, 0x37
        /*0002*/ 	.short	(.L_21 - .L_20)
.L_20:
        /*0004*/ 	.word	0x00000082


	//----- nvinfo : EIATTR_KPARAM_INFO
	.align		4
.L_21:
        /*0008*/ 	.byte	0x04, 0x17
        /*000a*/ 	.short	(.L_23 - .L_22)
.L_22:
        /*000c*/ 	.word	0x00000000
        /*0010*/ 	.short	0x0000
        /*0012*/ 	.short	0x0070
        /*0014*/ 	.byte	0x00, 0xf0, 0x01, 0x10


	//----- nvinfo : EIATTR_SPARSE_MMA_MASK
	.align		4
.L_23:
        /*0018*/ 	.byte	0x03, 0x50
        /*001a*/ 	.short	0x0000


	//----- nvinfo : EIATTR_MAXREG_COUNT
	.align		4
        /*001c*/ 	.byte	0x03, 0x1b
        /*001e*/ 	.short	0x00a8


	//----- nvinfo : EIATTR_NUM_BARRIERS
	.align		4
        /*0020*/ 	.byte	0x02, 0x4c
        /*0022*/ 	.byte	0x01
	.zero		1


	//----- nvinfo : EIATTR_EXTERNS
	.align		4
        /*0024*/ 	.byte	0x04, 0x0f
        /*0026*/ 	.short	(.L_25 - .L_24)


	//   ....[0]....
	.align		4
.L_24:
        /*0028*/ 	.word	index@(__assertfail)


	//----- nvinfo : EIATTR_MERCURY_ISA_VERSION
	.align		4
.L_25:
        /*002c*/ 	.byte	0x03, 0x5f
        /*002e*/ 	.short	0x0101


	//----- nvinfo : EIATTR_INT_WARP_WIDE_INSTR_OFFSETS
	.align		4
        /*0030*/ 	.byte	0x04, 0x31
        /*0032*/ 	.short	(.L_27 - .L_26)


	//   ....[0]....
.L_26:
        /*0034*/ 	.word	0x00000540


	//   ....[1]....
        /*0038*/ 	.word	0x00000550


	//   ....[2]....
        /*003c*/ 	.word	0x00000610


	//----- nvinfo : EIATTR_COOP_GROUP_MASK_REGIDS
	.align		4
.L_27:
        /*0040*/ 	.byte	0x04, 0x29
        /*0042*/ 	.short	(.L_29 - .L_28)


	//   ....[0]....
.L_28:
        /*0044*/ 	.word	0xffffffff


	//   ....[1]....
        /*0048*/ 	.word	0xffffffff


	//   ....[2]....
        /*004c*/ 	.word	0xffffffff


	//   ....[3]....
        /*0050*/ 	.word	0xffffffff


	//   ....[4]....
        /*0054*/ 	.word	0xffffffff


	//----- nvinfo : EIATTR_COOP_GROUP_INSTR_OFFSETS
	.align		4
.L_29:
        /*0058*/ 	.byte	0x04, 0x28
        /*005a*/ 	.short	(.L_31 - .L_30)


	//   ....[0]....
.L_30:
        /*005c*/ 	.word	0x00000060


	//   ....[1]....
        /*0060*/ 	.word	0x00000070


	//   ....[2]....
        /*0064*/ 	.word	0x00000130


	//   ....[3]....
        /*0068*/ 	.word	0x00000410


	//   ....[4]....
        /*006c*/ 	.word	0x000013a0


	//----- nvinfo : EIATTR_REG_RECONFIG
	.align		4
.L_31:
        /*0070*/ 	.byte	0x01, 0x54
	.zero		2


	//----- nvinfo : EIATTR_SYSCALL_OFFSETS
	.align		4
        /*0074*/ 	.byte	0x04, 0x46
        /*0076*/ 	.short	(.L_33 - .L_32)


	//   ....[0]....
.L_32:
        /*0078*/ 	.word	0x00001590


	//----- nvinfo : EIATTR_MBARRIER_INSTR_OFFSETS
	.align		4
.L_33:
        /*007c*/ 	.byte	0x04, 0x39
        /*007e*/ 	.short	(.L_35 - .L_34)


	//   ....[0]....
.L_34:
        /*0080*/ 	.word	0x00000250
        /*0084*/ 	.word	0x000000ff
        /*0088*/ 	.word	0x00000000
        /*008c*/ 	.short	0x0100
        /*008e*/ 	.byte	0x08
	.zero		1


	//   ....[1]....
        /*0090*/ 	.word	0x00000260
        /*0094*/ 	.word	0x000000ff
        /*0098*/ 	.word	0x00000068
        /*009c*/ 	.short	0x0100
        /*009e*/ 	.byte	0x08
	.zero		1


	//   ....[2]....
        /*00a0*/ 	.word	0x00000270
        /*00a4*/ 	.word	0x000000ff
        /*00a8*/ 	.word	0x00000008
        /*00ac*/ 	.short	0x0100
        /*00ae*/ 	.byte	0x08
	.zero		1


	//   ....[3]....
        /*00b0*/ 	.word	0x00000280
        /*00b4*/ 	.word	0x000000ff
        /*00b8*/ 	.word	0x00000070
        /*00bc*/ 	.short	0x0100
        /*00be*/ 	.byte	0x08
	.zero		1


	//   ....[4]....
        /*00c0*/ 	.word	0x00000290
        /*00c4*/ 	.word	0x000000ff
        /*00c8*/ 	.word	0x00000010
        /*00cc*/ 	.short	0x0100
        /*00ce*/ 	.byte	0x08
	.zero		1


	//   ....[5]....
        /*00d0*/ 	.word	0x000002a0
        /*00d4*/ 	.word	0x000000ff
        /*00d8*/ 	.word	0x00000078
        /*00dc*/ 	.short	0x0100
        /*00de*/ 	.byte	0x08
	.zero		1


	//   ....[6]....
        /*00e0*/ 	.word	0x000002b0
        /*00e4*/ 	.word	0x000000ff
        /*00e8*/ 	.word	0x00000018
        /*00ec*/ 	.short	0x0100
        /*00ee*/ 	.byte	0x08
	.zero		1


	//   ....[7]....
        /*00f0*/ 	.word	0x000002c0
        /*00f4*/ 	.word	0x000000ff
        /*00f8*/ 	.word	0x00000080
        /*00fc*/ 	.short	0x0100
        /*00fe*/ 	.byte	0x08
	.zero		1


	//   ....[8]....
        /*0100*/ 	.word	0x000002d0
        /*0104*/ 	.word	0x000000ff
        /*0108*/ 	.word	0x00000020
        /*010c*/ 	.short	0x0100
        /*010e*/ 	.byte	0x08
	.zero		1


	//   ....[9]....
        /*0110*/ 	.word	0x000002e0
        /*0114*/ 	.word	0x000000ff
        /*0118*/ 	.word	0x00000088
        /*011c*/ 	.short	0x0100
        /*011e*/ 	.byte	0x08
	.zero		1


	//   ....[10]....
        /*0120*/ 	.word	0x000002f0
        /*0124*/ 	.word	0x000000ff
        /*0128*/ 	.word	0x00000028
        /*012c*/ 	.short	0x0100
        /*012e*/ 	.byte	0x08
	.zero		1


	//   ....[11]....
        /*0130*/ 	.word	0x00000300
        /*0134*/ 	.word	0x000000ff
        /*0138*/ 	.word	0x00000090
        /*013c*/ 	.short	0x0100
        /*013e*/ 	.byte	0x08
	.zero		1


	//   ....[12]....
        /*0140*/ 	.word	0x00000310
        /*0144*/ 	.word	0x000000ff
        /*0148*/ 	.word	0x00000030
        /*014c*/ 	.short	0x0100
        /*014e*/ 	.byte	0x08
	.zero		1


	//   ....[13]....
        /*0150*/ 	.word	0x00000320
        /*0154*/ 	.word	0x000000ff
        /*0158*/ 	.word	0x00000098
        /*015c*/ 	.short	0x0100
        /*015e*/ 	.byte	0x08
	.zero		1


	//   ....[14]....
        /*0160*/ 	.word	0x00000330
        /*0164*/ 	.word	0x000000ff
        /*0168*/ 	.word	0x00000038
        /*016c*/ 	.short	0x0100
        /*016e*/ 	.byte	0x08
	.zero		1


	//   ....[15]....
        /*0170*/ 	.word	0x00000340
        /*0174*/ 	.word	0x000000ff
        /*0178*/ 	.word	0x000000a0
        /*017c*/ 	.short	0x0100
        /*017e*/ 	.byte	0x08
	.zero		1


	//   ....[16]....
        /*0180*/ 	.word	0x00000350
        /*0184*/ 	.word	0x000000ff
        /*0188*/ 	.word	0x00000040
        /*018c*/ 	.short	0x0100
        /*018e*/ 	.byte	0x08
	.zero		1


	//   ....[17]....
        /*0190*/ 	.word	0x00000360
        /*0194*/ 	.word	0x000000ff
        /*0198*/ 	.word	0x000000a8
        /*019c*/ 	.short	0x0100
        /*019e*/ 	.byte	0x08
	.zero		1


	//   ....[18]....
        /*01a0*/ 	.word	0x00000370
        /*01a4*/ 	.word	0x000000ff
        /*01a8*/ 	.word	0x00000048
        /*01ac*/ 	.short	0x0100
        /*01ae*/ 	.byte	0x08
	.zero		1


	//   ....[19]....
        /*01b0*/ 	.word	0x00000380
        /*01b4*/ 	.word	0x000000ff
        /*01b8*/ 	.word	0x000000b0
        /*01bc*/ 	.short	0x0100
        /*01be*/ 	.byte	0x08
	.zero		1


	//   ....[20]....
        /*01c0*/ 	.word	0x00000390
        /*01c4*/ 	.word	0x000000ff
        /*01c8*/ 	.word	0x00000050
        /*01cc*/ 	.short	0x0100
        /*01ce*/ 	.byte	0x08
	.zero		1


	//   ....[21]....
        /*01d0*/ 	.word	0x000003a0
        /*01d4*/ 	.word	0x000000ff
        /*01d8*/ 	.word	0x000000b8
        /*01dc*/ 	.short	0x0100
        /*01de*/ 	.byte	0x08
	.zero		1


	//   ....[22]....
        /*01e0*/ 	.word	0x000003b0
        /*01e4*/ 	.word	0x000000ff
        /*01e8*/ 	.word	0x00000058
        /*01ec*/ 	.short	0x0100
        /*01ee*/ 	.byte	0x08
	.zero		1


	//   ....[23]....
        /*01f0*/ 	.word	0x000003c0
        /*01f4*/ 	.word	0x000000ff
        /*01f8*/ 	.word	0x000000c0
        /*01fc*/ 	.short	0x0100
        /*01fe*/ 	.byte	0x08
	.zero		1


	//   ....[24]....
        /*0200*/ 	.word	0x000003d0
        /*0204*/ 	.word	0x000000ff
        /*0208*/ 	.word	0x00000060
        /*020c*/ 	.short	0x0100
        /*020e*/ 	.byte	0x08
	.zero		1


	//   ....[25]....
        /*0210*/ 	.word	0x000003e0
        /*0214*/ 	.word	0x000000ff
        /*0218*/ 	.word	0x000000c8
        /*021c*/ 	.short	0x0100
        /*021e*/ 	.byte	0x08
	.zero		1


	//   ....[26]....
        /*0220*/ 	.word	0x00000690
        /*0224*/ 	.word	0x000000ff
        /*0228*/ 	.word	0x000000e0
        /*022c*/ 	.short	0x0100
        /*022e*/ 	.byte	0x08
	.zero		1


	//   ....[27]....
        /*0230*/ 	.word	0x00000710
        /*0234*/ 	.word	0x000000ff
        /*0238*/ 	.word	0x000000e8
        /*023c*/ 	.short	0x0100
        /*023e*/ 	.byte	0x08
	.zero		1


	//   ....[28]....
        /*0240*/ 	.word	0x00001610
        /*0244*/ 	.word	0x00000003
        /*0248*/ 	.word	0x00000000
        /*024c*/ 	.short	0x010a
        /*024e*/ 	.byte	0x3f
	.zero		1


	//   ....[29]....
        /*0250*/ 	.word	0x00001670
        /*0254*/ 	.word	0x00000003
        /*0258*/ 	.word	0x00000000
        /*025c*/ 	.short	0x010a
        /*025e*/ 	.byte	0x3f
	.zero		1


	//   ....[30]....
        /*0260*/ 	.word	0x00001940
        /*0264*/ 	.word	0x000000ff
        /*0268*/ 	.word	0x00000000
        /*026c*/ 	.short	0x010a
        /*026e*/ 	.byte	0x04
	.zero		1


	//   ....[31]....
        /*0270*/ 	.word	0x00001980
        /*0274*/ 	.word	0x000000ff
        /*0278*/ 	.word	0x00000000
        /*027c*/ 	.short	0x010a
        /*027e*/ 	.byte	0x04
	.zero		1


	//   ....[32]....
        /*0280*/ 	.word	0x00001b90
        /*0284*/ 	.word	0x000000ff
        /*0288*/ 	.word	0x00000000
        /*028c*/ 	.short	0x0101
        /*028e*/ 	.byte	0x04
	.zero		1


	//   ....[33]....
        /*0290*/ 	.word	0x00001d40
        /*0294*/ 	.word	0x000000ff
        /*0298*/ 	.word	0x00000000
        /*029c*/ 	.short	0x0101
        /*029e*/ 	.byte	0x06
	.zero		1


	//   ....[34]....
        /*02a0*/ 	.word	0x00008050
        /*02a4*/ 	.word	0x0000000e
        /*02a8*/ 	.word	0x00000068
        /*02ac*/ 	.short	0x010a
        /*02ae*/ 	.byte	0x3f
	.zero		1


	//   ....[35]....
        /*02b0*/ 	.word	0x000083e0
        /*02b4*/ 	.word	0x00000006
        /*02b8*/ 	.word	0x000000e8
        /*02bc*/ 	.short	0x0101
        /*02be*/ 	.byte	0x3f
	.zero		1


	//   ....[36]....
        /*02c0*/ 	.word	0x00008b00
        /*02c4*/ 	.word	0x00000007
        /*02c8*/ 	.word	0x00000000
        /*02cc*/ 	.short	0x010a
        /*02ce*/ 	.byte	0x3f
	.zero		1


	//   ....[37]....
        /*02d0*/ 	.word	0x00008b80
        /*02d4*/ 	.word	0x00000009
        /*02d8*/ 	.word	0x00000000
        /*02dc*/ 	.short	0x010a
        /*02de*/ 	.byte	0x3f
	.zero		1


	//   ....[38]....
        /*02e0*/ 	.word	0x00008c10
        /*02e4*/ 	.word	0x00000006
        /*02e8*/ 	.word	0x00000000
        /*02ec*/ 	.short	0x010a
        /*02ee*/ 	.byte	0x3f
	.zero		1


	//   ....[39]....
        /*02f0*/ 	.word	0x00008ca0
        /*02f4*/ 	.word	0x00000009
        /*02f8*/ 	.word	0x00000000
        /*02fc*/ 	.short	0x010a
        /*02fe*/ 	.byte	0x3f
	.zero		1


	//   ....[40]....
        /*0300*/ 	.word	0x00008d30
        /*0304*/ 	.word	0x00000006
        /*0308*/ 	.word	0x00000000
        /*030c*/ 	.short	0x010a
        /*030e*/ 	.byte	0x3f
	.zero		1


	//   ....[41]....
        /*0310*/ 	.word	0x00008dc0
        /*0314*/ 	.word	0x00000009
        /*0318*/ 	.word	0x00000000
        /*031c*/ 	.short	0x010a
        /*031e*/ 	.byte	0x3f
	.zero		1


	//   ....[42]....
        /*0320*/ 	.word	0x00008e50
        /*0324*/ 	.word	0x00000006
        /*0328*/ 	.word	0x00000000
        /*032c*/ 	.short	0x010a
        /*032e*/ 	.byte	0x3f
	.zero		1


	//   ....[43]....
        /*0330*/ 	.word	0x00008ee0
        /*0334*/ 	.word	0x00000009
        /*0338*/ 	.word	0x00000000
        /*033c*/ 	.short	0x010a
        /*033e*/ 	.byte	0x3f
	.zero		1


	//   ....[44]....
        /*0340*/ 	.word	0x00008f70
        /*0344*/ 	.word	0x00000006
        /*0348*/ 	.word	0x00000000
        /*034c*/ 	.short	0x010a
        /*034e*/ 	.byte	0x3f
	.zero		1


	//   ....[45]....
        /*0350*/ 	.word	0x00009000
        /*0354*/ 	.word	0x00000009
        /*0358*/ 	.word	0x00000000
        /*035c*/ 	.short	0x010a
        /*035e*/ 	.byte	0x3f
	.zero		1


	//   ....[46]....
        /*0360*/ 	.word	0x00009090
        /*0364*/ 	.word	0x00000006
        /*0368*/ 	.word	0x00000000
        /*036c*/ 	.short	0x010a
        /*036e*/ 	.byte	0x3f
	.zero		1


	//   ....[47]....
        /*0370*/ 	.word	0x00009120
        /*0374*/ 	.word	0x00000009
        /*0378*/ 	.word	0x00000000
        /*037c*/ 	.short	0x010a
        /*037e*/ 	.byte	0x3f
	.zero		1


	//   ....[48]....
        /*0380*/ 	.word	0x000091b0
        /*0384*/ 	.word	0x00000003
        /*0388*/ 	.word	0x00000000
        /*038c*/ 	.short	0x010a
        /*038e*/ 	.byte	0x3f
	.zero		1


	//   ....[49]....
        /*0390*/ 	.word	0x00009210
        /*0394*/ 	.word	0x00000003
        /*0398*/ 	.word	0x00000000
        /*039c*/ 	.short	0x010a
        /*039e*/ 	.byte	0x3f
	.zero		1


	//   ....[50]....
        /*03a0*/ 	.word	0x00009270
        /*03a4*/ 	.word	0x00000004
        /*03a8*/ 	.word	0x00000000
        /*03ac*/ 	.short	0x010a
        /*03ae*/ 	.byte	0x3f
	.zero		1


	//   ....[51]....
        /*03b0*/ 	.word	0x00009340
        /*03b4*/ 	.word	0x0000000e
        /*03b8*/ 	.word	0x00000068
        /*03bc*/ 	.short	0x010a
        /*03be*/ 	.byte	0x3f
	.zero		1


	//   ....[52]....
        /*03c0*/ 	.word	0x00009410
        /*03c4*/ 	.word	0x00000007
        /*03c8*/ 	.word	0x00000000
        /*03cc*/ 	.short	0x010a
        /*03ce*/ 	.byte	0x3f
	.zero		1


	//   ....[53]....
        /*03d0*/ 	.word	0x00009460
        /*03d4*/ 	.word	0x00000009
        /*03d8*/ 	.word	0x00000000
        /*03dc*/ 	.short	0x010a
        /*03de*/ 	.byte	0x3f
	.zero		1


	//   ....[54]....
        /*03e0*/ 	.word	0x000094b0
        /*03e4*/ 	.word	0x00000006
        /*03e8*/ 	.word	0x00000000
        /*03ec*/ 	.short	0x010a
        /*03ee*/ 	.byte	0x3f
	.zero		1


	//   ....[55]....
        /*03f0*/ 	.word	0x00009500
        /*03f4*/ 	.word	0x00000009
        /*03f8*/ 	.word	0x00000000
        /*03fc*/ 	.short	0x010a
        /*03fe*/ 	.byte	0x3f
	.zero		1


	//   ....[56]....
        /*0400*/ 	.word	0x00009550
        /*0404*/ 	.word	0x00000006
        /*0408*/ 	.word	0x00000000
        /*040c*/ 	.short	0x010a
        /*040e*/ 	.byte	0x3f
	.zero		1


	//   ....[57]....
        /*0410*/ 	.word	0x000095a0
        /*0414*/ 	.word	0x00000009
        /*0418*/ 	.word	0x00000000
        /*041c*/ 	.short	0x010a
        /*041e*/ 	.byte	0x3f
	.zero		1


	//   ....[58]....
        /*0420*/ 	.word	0x000095f0
        /*0424*/ 	.word	0x00000006
        /*0428*/ 	.word	0x00000000
        /*042c*/ 	.short	0x010a
        /*042e*/ 	.byte	0x3f
	.zero		1


	//   ....[59]....
        /*0430*/ 	.word	0x00009640
        /*0434*/ 	.word	0x00000009
        /*0438*/ 	.word	0x00000000
        /*043c*/ 	.short	0x010a
        /*043e*/ 	.byte	0x3f
	.zero		1


	//   ....[60]....
        /*0440*/ 	.word	0x00009690
        /*0444*/ 	.word	0x00000006
        /*0448*/ 	.word	0x00000000
        /*044c*/ 	.short	0x010a
        /*044e*/ 	.byte	0x3f
	.zero		1


	//   ....[61]....
        /*0450*/ 	.word	0x000096e0
        /*0454*/ 	.word	0x00000009
        /*0458*/ 	.word	0x00000000
        /*045c*/ 	.short	0x010a
        /*045e*/ 	.byte	0x3f
	.zero		1


	//   ....[62]....
        /*0460*/ 	.word	0x00009730
        /*0464*/ 	.word	0x00000006
        /*0468*/ 	.word	0x00000000
        /*046c*/ 	.short	0x010a
        /*046e*/ 	.byte	0x3f
	.zero		1


	//   ....[63]....
        /*0470*/ 	.word	0x00009780
        /*0474*/ 	.word	0x00000009
        /*0478*/ 	.word	0x00000000
        /*047c*/ 	.short	0x010a
        /*047e*/ 	.byte	0x3f
	.zero		1


	//----- nvinfo : EIATTR_NUM_MBARRIERS
	.align		4
.L_35:
        /*0480*/ 	.byte	0x03, 0x38
        /*0482*/ 	.short	0x001c


	//----- nvinfo : EIATTR_EXIT_INSTR_OFFSETS
	.align		4
        /*0484*/ 	.byte	0x04, 0x1c
        /*0486*/ 	.short	(.L_37 - .L_36)


	//   ....[0]....
.L_36:
        /*0488*/ 	.word	0x000007b0


	//   ....[1]....
        /*048c*/ 	.word	0x00001070


	//   ....[2]....
        /*0490*/ 	.word	0x00007730


	//   ....[3]....
        /*0494*/ 	.word	0x00007d60


	//   ....[4]....
        /*0498*/ 	.word	0x00009200


	//----- nvinfo : EIATTR_MAX_THREADS
	.align		4
.L_37:
        /*049c*/ 	.byte	0x04, 0x05
        /*049e*/ 	.short	(.L_39 - .L_38)
.L_38:
        /*04a0*/ 	.word	0x00000180
        /*04a4*/ 	.word	0x00000001
        /*04a8*/ 	.word	0x00000001


	//----- nvinfo : EIATTR_CRS_STACK_SIZE
	.align		4
.L_39:
        /*04ac*/ 	.byte	0x04, 0x1e
        /*04ae*/ 	.short	(.L_41 - .L_40)
.L_40:
        /*04b0*/ 	.word	0x00000000


	//----- nvinfo : EIATTR_CBANK_PARAM_SIZE
	.align		4
.L_41:
        /*04b4*/ 	.byte	0x03, 0x19
        /*04b6*/ 	.short	0x0470


	//----- nvinfo : EIATTR_PARAM_CBANK
	.align		4
        /*04b8*/ 	.byte	0x04, 0x0a
        /*04ba*/ 	.short	(.L_43 - .L_42)
	.align		4
.L_42:
        /*04bc*/ 	.word	index@(.nv.constant0._ZN7cutlass13device_kernelINS_4gemm6kernel13GemmUniversalIN4cute5tupleIJiiiiEEENS1_10collective13CollectiveMmaINS1_34MainloopSm90TmaGmmaWarpSpecializedILi13ENS5_IJNS4_1CILi1EEESB_SB_EEENS1_35KernelTmaWarpSpecializedCooperativeEEENS5_IJNSA_ILi512EEENSA_ILi32EEENSA_ILi16EEEEEENS_6half_tENS5_IJlSB_lEEESJ_SK_NS4_8TiledMMAINS4_8MMA_AtomIJNS4_4SM904GMMA25MMA_64x32x16_F32F16F16_SSILNSO_5MajorE0ELSQ_0ELNSO_7ScaleInE1ELSR_1EEEEEENS4_6LayoutINS5_IJNSA_ILi2EEESB_SB_EEENS5_IJSB_NSA_ILi0EEESX_EEEEENS5_IJNS4_10UnderscoreES10_S10_EEEEENS4_13SM90_TMA_LOADENS4_14ComposedLayoutINS4_7SwizzleILi1ELi4ELi3EEENS4_18smem_ptr_flag_bitsILi16EEENSU_INS5_IJNSA_ILi8EEESH_EEENS5_IJSH_SB_EEEEEEEvNS4_8identityES13_S1D_vS1E_EENS_8epilogue10collective6detail29Sm90TmaWarpSpecializedAdapterINS1H_15DefaultEpilogueISJ_SK_SK_NS1G_6thread17LinearCombinationISJ_Li1EffLNS1L_9ScaleType4KindE0ELNS_15FloatRoundStyleE2ESJ_EENS1_15EpilogueDefaultEEEEEvvEEEEvNT_6ParamsE)
        /*04c0*/ 	.short	0x0210
        /*04c2*/ 	.short	0x0470


	//----- nvinfo : EIATTR_SW_WAR
	.align		4
.L_43:
        /*04c4*/ 	.byte	0x04, 0x36
        /*04c6*/ 	.short	(.L_45 - .L_44)
.L_44:
        /*04c8*/ 	.word	0x00000008
.L_45:


//--------------------- .nv.callgraph             --------------------------
	.section	.nv.callgraph,"",@"SHT_CUDA_CALLGRAPH"
	.align	4
	.sectionentsize	8
	.align		4
        /*0000*/ 	.word	0x00000000
	.align		4
        /*0004*/ 	.word	0xffffffff
	.align		4
        /*0008*/ 	.word	index@(_ZN7cutlass13device_kernelINS_4gemm6kernel13GemmUniversalIN4cute5tupleIJiiiiEEENS1_10collective13CollectiveMmaINS1_34MainloopSm90TmaGmmaWarpSpecializedILi13ENS5_IJNS4_1CILi1EEESB_SB_EEENS1_35KernelTmaWarpSpecializedCooperativeEEENS5_IJNSA_ILi512EEENSA_ILi32EEENSA_ILi16EEEEEENS_6half_tENS5_IJlSB_lEEESJ_SK_NS4_8TiledMMAINS4_8MMA_AtomIJNS4_4SM904GMMA25MMA_64x32x16_F32F16F16_SSILNSO_5MajorE0ELSQ_0ELNSO_7ScaleInE1ELSR_1EEEEEENS4_6LayoutINS5_IJNSA_ILi2EEESB_SB_EEENS5_IJSB_NSA_ILi0EEESX_EEEEENS5_IJNS4_10UnderscoreES10_S10_EEEEENS4_13SM90_TMA_LOADENS4_14ComposedLayoutINS4_7SwizzleILi1ELi4ELi3EEENS4_18smem_ptr_flag_bitsILi16EEENSU_INS5_IJNSA_ILi8EEESH_EEENS5_IJSH_SB_EEEEEEEvNS4_8identityES13_S1D_vS1E_EENS_8epilogue10collective6detail29Sm90TmaWarpSpecializedAdapterINS1H_15DefaultEpilogueISJ_SK_SK_NS1G_6thread17LinearCombinationISJ_Li1EffLNS1L_9ScaleType4KindE0ELNS_15FloatRoundStyleE2ESJ_EENS1_15EpilogueDefaultEEEEEvvEEEEvNT_6ParamsE)
	.align		4
        /*000c*/ 	.word	index@(__assertfail)
	.align		4
        /*0010*/ 	.word	0x00000000
	.align		4
        /*0014*/ 	.word	0xfffffffe
	.align		4
        /*0018*/ 	.word	0x00000000
	.align		4
        /*001c*/ 	.word	0xfffffffd
	.align		4
        /*0020*/ 	.word	0x00000000
	.align		4
        /*0024*/ 	.word	0xfffffffc


//--------------------- .nv.constant4             --------------------------
	.section	.nv.constant4,"a",@progbits
	.align	8
	.align		8
.nv.constant4:
        /*0000*/ 	.dword	__assertfail
	.align		8
        /*0008*/ 	.dword	__unnamed_1
	.align		8
        /*0010*/ 	.dword	_ZN39_INTERNAL_ac04bdb7_4_k_cu_d9a8e31f_31124cuda3std3__45__cpo5beginE
	.align		8
        /*0018*/ 	.dword	_ZN39_INTERNAL_ac04bdb7_4_k_cu_d9a8e31f_31124cuda3std3__45__cpo3endE
	.align		8
        /*0020*/ 	.dword	_ZN39_INTERNAL_ac04bdb7_4_k_cu_d9a8e31f_31124cuda3std3__45__cpo6cbeginE
	.align		8
        /*0028*/ 	.dword	_ZN39_INTERNAL_ac04bdb7_4_k_cu_d9a8e31f_31124cuda3std3__45__cpo4cendE
	.align		8
        /*0030*/ 	.dword	_ZN39_INTERNAL_ac04bdb7_4_k_cu_d9a8e31f_31124cuda3std3__441_GLOBAL__N__ac04bdb7_4_k_cu_d9a8e31f_31126ignoreE
	.align		8
        /*0038*/ 	.dword	_ZN39_INTERNAL_ac04bdb7_4_k_cu_d9a8e31f_31124cuda3std3__419piecewise_constructE
	.align		8
        /*0040*/ 	.dword	_ZN39_INTERNAL_ac04bdb7_4_k_cu_d9a8e31f_31124cuda3std3__48in_placeE
	.align		8
        /*0048*/ 	.dword	_ZN39_INTERNAL_ac04bdb7_4_k_cu_d9a8e31f_31124cuda3std6ranges3__45__cpo4swapE
	.align		8
        /*0050*/ 	.dword	_ZN39_INTERNAL_ac04bdb7_4_k_cu_d9a8e31f_31124cuda3std6ranges3__45__cpo9iter_moveE
	.align		8
        /*0058*/ 	.dword	_ZN39_INTERNAL_ac04bdb7_4_k_cu_d9a8e31f_31124cute7productE
	.align		8
        /*0060*/ 	.dword	_ZN39_INTERNAL_ac04bdb7_4_k_cu_d9a8e31f_31124cute1_E
	.align		8
        /*0068*/ 	.dword	$str$22
	.align		8
        /*0070*/ 	.dword	$str$23


//--------------------- .text._ZN7cutlass13device_kernelINS_4gemm6kernel13GemmUniversalIN4cute5tupleIJiiiiEEENS1_10collective13CollectiveMmaINS1_34MainloopSm90TmaGmmaWarpSpecializedILi13ENS5_IJNS4_1CILi1EEESB_SB_EEENS1_35KernelTmaWarpSpecializedCooperativeEEENS5_IJNSA_ILi512EEENSA_ILi32EEENSA_ILi16EEEEEENS_6half_tENS5_IJlSB_lEEESJ_SK_NS4_8TiledMMAINS4_8MMA_AtomIJNS4_4SM904GMMA25MMA_64x32x16_F32F16F16_SSILNSO_5MajorE0ELSQ_0ELNSO_7ScaleInE1ELSR_1EEEEEENS4_6LayoutINS5_IJNSA_ILi2EEESB_SB_EEENS5_IJSB_NSA_ILi0EEESX_EEEEENS5_IJNS4_10UnderscoreES10_S10_EEEEENS4_13SM90_TMA_LOADENS4_14ComposedLayoutINS4_7SwizzleILi1ELi4ELi3EEENS4_18smem_ptr_flag_bitsILi16EEENSU_INS5_IJNSA_ILi8EEESH_EEENS5_IJSH_SB_EEEEEEEvNS4_8identityES13_S1D_vS1E_EENS_8epilogue10collective6detail29Sm90TmaWarpSpecializedAdapterINS1H_15DefaultEpilogueISJ_SK_SK_NS1G_6thread17LinearCombinationISJ_Li1EffLNS1L_9ScaleType4KindE0ELNS_15FloatRoundStyleE2ESJ_EENS1_15EpilogueDefaultEEEEEvvEEEEvNT_6ParamsE --------------------------
	.section	.text._ZN7cutlass13device_kernelINS_4gemm6kernel13GemmUniversalIN4cute5tupleIJiiiiEEENS1_10collective13CollectiveMmaINS1_34MainloopSm90TmaGmmaWarpSpecializedILi13ENS5_IJNS4_1CILi1EEESB_SB_EEENS1_35KernelTmaWarpSpecializedCooperativeEEENS5_IJNSA_ILi512EEENSA_ILi32EEENSA_ILi16EEEEEENS_6half_tENS5_IJlSB_lEEESJ_SK_NS4_8TiledMMAINS4_8MMA_AtomIJNS4_4SM904GMMA25MMA_64x32x16_F32F16F16_SSILNSO_5MajorE0ELSQ_0ELNSO_7ScaleInE1ELSR_1EEEEEENS4_6LayoutINS5_IJNSA_ILi2EEESB_SB_EEENS5_IJSB_NSA_ILi0EEESX_EEEEENS5_IJNS4_10UnderscoreES10_S10_EEEEENS4_13SM90_TMA_LOADENS4_14ComposedLayoutINS4_7SwizzleILi1ELi4ELi3EEENS4_18smem_ptr_flag_bitsILi16EEENSU_INS5_IJNSA_ILi8EEESH_EEENS5_IJSH_SB_EEEEEEEvNS4_8identityES13_S1D_vS1E_EENS_8epilogue10collective6detail29Sm90TmaWarpSpecializedAdapterINS1H_15DefaultEpilogueISJ_SK_SK_NS1G_6thread17LinearCombinationISJ_Li1EffLNS1L_9ScaleType4KindE0ELNS_15FloatRoundStyleE2ESJ_EENS1_15EpilogueDefaultEEEEEvvEEEEvNT_6ParamsE,"ax",@progbits
	.align	128
.text._ZN7cutlass13device_kernelINS_4gemm6kernel13GemmUniversalIN4cute5tupleIJiiiiEEENS1_10collective13CollectiveMmaINS1_34MainloopSm90TmaGmmaWarpSpecializedILi13ENS5_IJNS4_1CILi1EEESB_SB_EEENS1_35KernelTmaWarpSpecializedCooperativeEEENS5_IJNSA_ILi512EEENSA_ILi32EEENSA_ILi16EEEEEENS_6half_tENS5_IJlSB_lEEESJ_SK_NS4_8TiledMMAINS4_8MMA_AtomIJNS4_4SM904GMMA25MMA_64x32x16_F32F16F16_SSILNSO_5MajorE0ELSQ_0ELNSO_7ScaleInE1ELSR_1EEEEEENS4_6LayoutINS5_IJNSA_ILi2EEESB_SB_EEENS5_IJSB_NSA_ILi0EEESX_EEEEENS5_IJNS4_10UnderscoreES10_S10_EEEEENS4_13SM90_TMA_LOADENS4_14ComposedLayoutINS4_7SwizzleILi1ELi4ELi3EEENS4_18smem_ptr_flag_bitsILi16EEENSU_INS5_IJNSA_ILi8EEESH_EEENS5_IJSH_SB_EEEEEEEvNS4_8identityES13_S1D_vS1E_EENS_8epilogue10collective6detail29Sm90TmaWarpSpecializedAdapterINS1H_15DefaultEpilogueISJ_SK_SK_NS1G_6thread17LinearCombinationISJ_Li1EffLNS1L_9ScaleType4KindE0ELNS_15FloatRoundStyleE2ESJ_EENS1_15EpilogueDefaultEEEEEvvEEEEvNT_6ParamsE:
        .type           _ZN7cutlass13device_kernelINS_4gemm6kernel13GemmUniversalIN4cute5tupleIJiiiiEEENS1_10collective13CollectiveMmaINS1_34MainloopSm90TmaGmmaWarpSpecializedILi13ENS5_IJNS4_1CILi1EEESB_SB_EEENS1_35KernelTmaWarpSpecializedCooperativeEEENS5_IJNSA_ILi512EEENSA_ILi32EEENSA_ILi16EEEEEENS_6half_tENS5_IJlSB_lEEESJ_SK_NS4_8TiledMMAINS4_8MMA_AtomIJNS4_4SM904GMMA25MMA_64x32x16_F32F16F16_SSILNSO_5MajorE0ELSQ_0ELNSO_7ScaleInE1ELSR_1EEEEEENS4_6LayoutINS5_IJNSA_ILi2EEESB_SB_EEENS5_IJSB_NSA_ILi0EEESX_EEEEENS5_IJNS4_10UnderscoreES10_S10_EEEEENS4_13SM90_TMA_LOADENS4_14ComposedLayoutINS4_7SwizzleILi1ELi4ELi3EEENS4_18smem_ptr_flag_bitsILi16EEENSU_INS5_IJNSA_ILi8EEESH_EEENS5_IJSH_SB_EEEEEEEvNS4_8identityES13_S1D_vS1E_EENS_8epilogue10collective6detail29Sm90TmaWarpSpecializedAdapterINS1H_15DefaultEpilogueISJ_SK_SK_NS1G_6thread17LinearCombinationISJ_Li1EffLNS1L_9ScaleType4KindE0ELNS_15FloatRoundStyleE2ESJ_EENS1_15EpilogueDefaultEEEEEvvEEEEvNT_6ParamsE,@function
        .size           _ZN7cutlass13device_kernelINS_4gemm6kernel13GemmUniversalIN4cute5tupleIJiiiiEEENS1_10collective13CollectiveMmaINS1_34MainloopSm90TmaGmmaWarpSpecializedILi13ENS5_IJNS4_1CILi1EEESB_SB_EEENS1_35KernelTmaWarpSpecializedCooperativeEEENS5_IJNSA_ILi512EEENSA_ILi32EEENSA_ILi16EEEEEENS_6half_tENS5_IJlSB_lEEESJ_SK_NS4_8TiledMMAINS4_8MMA_AtomIJNS4_4SM904GMMA25MMA_64x32x16_F32F16F16_SSILNSO_5MajorE0ELSQ_0ELNSO_7ScaleInE1ELSR_1EEEEEENS4_6LayoutINS5_IJNSA_ILi2EEESB_SB_EEENS5_IJSB_NSA_ILi0EEESX_EEEEENS5_IJNS4_10UnderscoreES10_S10_EEEEENS4_13SM90_TMA_LOADENS4_14ComposedLayoutINS4_7SwizzleILi1ELi4ELi3EEENS4_18smem_ptr_flag_bitsILi16EEENSU_INS5_IJNSA_ILi8EEESH_EEENS5_IJSH_SB_EEEEEEEvNS4_8identityES13_S1D_vS1E_EENS_8epilogue10collective6detail29Sm90TmaWarpSpecializedAdapterINS1H_15DefaultEpilogueISJ_SK_SK_NS1G_6thread17LinearCombinationISJ_Li1EffLNS1L_9ScaleType4KindE0ELNS_15FloatRoundStyleE2ESJ_EENS1_15EpilogueDefaultEEEEEvvEEEEvNT_6ParamsE,(.L_x_213 - _ZN7cutlass13device_kernelINS_4gemm6kernel13GemmUniversalIN4cute5tupleIJiiiiEEENS1_10collective13CollectiveMmaINS1_34MainloopSm90TmaGmmaWarpSpecializedILi13ENS5_IJNS4_1CILi1EEESB_SB_EEENS1_35KernelTmaWarpSpecializedCooperativeEEENS5_IJNSA_ILi512EEENSA_ILi32EEENSA_ILi16EEEEEENS_6half_tENS5_IJlSB_lEEESJ_SK_NS4_8TiledMMAINS4_8MMA_AtomIJNS4_4SM904GMMA25MMA_64x32x16_F32F16F16_SSILNSO_5MajorE0ELSQ_0ELNSO_7ScaleInE1ELSR_1EEEEEENS4_6LayoutINS5_IJNSA_ILi2EEESB_SB_EEENS5_IJSB_NSA_ILi0EEESX_EEEEENS5_IJNS4_10UnderscoreES10_S10_EEEEENS4_13SM90_TMA_LOADENS4_14ComposedLayoutINS4_7SwizzleILi1ELi4ELi3EEENS4_18smem_ptr_flag_bitsILi16EEENSU_INS5_IJNSA_ILi8EEESH_EEENS5_IJSH_SB_EEEEEEEvNS4_8identityES13_S1D_vS1E_EENS_8epilogue10collective6detail29Sm90TmaWarpSpecializedAdapterINS1H_15DefaultEpilogueISJ_SK_SK_NS1G_6thread17LinearCombinationISJ_Li1EffLNS1L_9ScaleType4KindE0ELNS_15FloatRoundStyleE2ESJ_EENS1_15EpilogueDefaultEEEEEvvEEEEvNT_6ParamsE)
        .other          _ZN7cutlass13device_kernelINS_4gemm6kernel13GemmUniversalIN4cute5tupleIJiiiiEEENS1_10collective13CollectiveMmaINS1_34MainloopSm90TmaGmmaWarpSpecializedILi13ENS5_IJNS4_1CILi1EEESB_SB_EEENS1_35KernelTmaWarpSpecializedCooperativeEEENS5_IJNSA_ILi512EEENSA_ILi32EEENSA_ILi16EEEEEENS_6half_tENS5_IJlSB_lEEESJ_SK_NS4_8TiledMMAINS4_8MMA_AtomIJNS4_4SM904GMMA25MMA_64x32x16_F32F16F16_SSILNSO_5MajorE0ELSQ_0ELNSO_7ScaleInE1ELSR_1EEEEEENS4_6LayoutINS5_IJNSA_ILi2EEESB_SB_EEENS5_IJSB_NSA_ILi0EEESX_EEEEENS5_IJNS4_10UnderscoreES10_S10_EEEEENS4_13SM90_TMA_LOADENS4_14ComposedLayoutINS4_7SwizzleILi1ELi4ELi3EEENS4_18smem_ptr_flag_bitsILi16EEENSU_INS5_IJNSA_ILi8EEESH_EEENS5_IJSH_SB_EEEEEEEvNS4_8identityES13_S1D_vS1E_EENS_8epilogue10collective6detail29Sm90TmaWarpSpecializedAdapterINS1H_15DefaultEpilogueISJ_SK_SK_NS1G_6thread17LinearCombinationISJ_Li1EffLNS1L_9ScaleType4KindE0ELNS_15FloatRoundStyleE2ESJ_EENS1_15EpilogueDefaultEEEEEvvEEEEvNT_6ParamsE,@"STO_CUDA_ENTRY STV_DEFAULT"
_ZN7cutlass13device_kernelINS_4gemm6kernel13GemmUniversalIN4cute5tupleIJiiiiEEENS1_10collective13CollectiveMmaINS1_34MainloopSm90TmaGmmaWarpSpecializedILi13ENS5_IJNS4_1CILi1EEESB_SB_EEENS1_35KernelTmaWarpSpecializedCooperativeEEENS5_IJNSA_ILi512EEENSA_ILi32EEENSA_ILi16EEEEEENS_6half_tENS5_IJlSB_lEEESJ_SK_NS4_8TiledMMAINS4_8MMA_AtomIJNS4_4SM904GMMA25MMA_64x32x16_F32F16F16_SSILNSO_5MajorE0ELSQ_0ELNSO_7ScaleInE1ELSR_1EEEEEENS4_6LayoutINS5_IJNSA_ILi2EEESB_SB_EEENS5_IJSB_NSA_ILi0EEESX_EEEEENS5_IJNS4_10UnderscoreES10_S10_EEEEENS4_13SM90_TMA_LOADENS4_14ComposedLayoutINS4_7SwizzleILi1ELi4ELi3EEENS4_18smem_ptr_flag_bitsILi16EEENSU_INS5_IJNSA_ILi8EEESH_EEENS5_IJSH_SB_EEEEEEEvNS4_8identityES13_S1D_vS1E_EENS_8epilogue10collective6detail29Sm90TmaWarpSpecializedAdapterINS1H_15DefaultEpilogueISJ_SK_SK_NS1G_6thread17LinearCombinationISJ_Li1EffLNS1L_9ScaleType4KindE0ELNS_15FloatRoundStyleE2ESJ_EENS1_15EpilogueDefaultEEEEEvvEEEEvNT_6ParamsE:
[----:B------:R-:W0:Y:S01]  /*0000*/  LDC R1, c[0x0][0x28] ;  /* 0x00000a00ff017b82 */ /* 0x000e220000000800 */
[----:B------:R-:W1:Y:S01]  /*0010*/  S2R R3, SR_TID.X ;  /* 0x0000000000037919 */ /* 0x000e620000002100 */
[----:B------:R-:W-:Y:S01]  /*0020*/  ELECT P0, URZ, PT ;  /* 0x00000000003f782f */ /* 0x000fe20003800000 */
[----:B------:R-:W-:Y:S01]  /*0030*/  BSSY B0, `(.L_x_0) ;  /* 0x000000f000007945 */ /* 0x000fe20003800000 */
[--C-:B-1----:R-:W-:Y:S02]  /*0040*/  SHF.R.U32.HI R0, RZ, 0x5, R3.reuse ;  /* 0x00000005ff007819 */ /* 0x102fe40000011603 */
[----:B------:R-:W-:-:S03]  /*0050*/  SHF.R.U32.HI R14, RZ, 0x7, R3 ;  /* 0x00000007ff0e7819 */ /* 0x000fc60000011603 */
[----:B------:R-:W1:Y:S04]  /*0060*/  SHFL.IDX PT, R4, R0, RZ, 0x1f ;  /* 0x00001fff00047589 */ /* 0x000e6800000e0000 */
[----:B------:R2:W3:Y:S01]  /*0070*/  SHFL.IDX PT, R10, R14, RZ, 0x1f ;  /* 0x00001fff0e0a7589 */ /* 0x0004e200000e0000 */
[----:B-1----:R-:W-:-:S13]  /*0080*/  ISETP.NE.OR P0, PT, R4, RZ, !P0 ;  /* 0x000000ff0400720c */ /* 0x002fda0004705670 */
[----:B0-23--:R-:W-:Y:S05]  /*0090*/  @P0 BRA `(.L_x_1) ;  /* 0x0000000000200947 */ /* 0x00dfea0003800000 */
[----:B------:R-:W-:Y:S02]  /*00a0*/  ULDC.64 UR4, c[0x0][0x198] ;  /* 0x0000660000047ab9 */ /* 0x000fe40000000a00 */
[----:B------:R-:W-:Y:S02]  /*00b0*/  UIADD3 UR6, UP0, UR4, 0xf0, URZ ;  /* 0x000000f004067890 */ /* 0x000fe4000ff1e03f */
[----:B------:R-:W-:Y:S02]  /*00c0*/  UIADD3 UR4, UP1, UR4, 0x1f0, URZ ;  /* 0x000001f004047890 */ /* 0x000fe4000ff3e03f */
[----:B------:R-:W-:Y:S02]  /*00d0*/  UIADD3.X UR7, URZ, UR5, URZ, UP0, !UPT ;  /* 0x000000053f077290 */ /* 0x000fe400087fe43f */
[----:B------:R-:W-:-:S07]  /*00e0*/  UIADD3.X UR5, URZ, UR5, URZ, UP1, !UPT ;  /* 0x000000053f057290 */ /* 0x000fce0008ffe43f */
[----:B------:R0:W-:Y:S02]  /*00f0*/  UTMACCTL.PF [UR6] ;  /* 0x00000000060079b9 */ /* 0x0001e40008040000 */
[----:B------:R0:W-:Y:S02]  /*0100*/  UTMACCTL.PF [UR4] ;  /* 0x00000000040079b9 */ /* 0x0001e40008040000 */
[----:B0-----:R-:W-:Y:S01]  /*0110*/  NOP ;  /* 0x0000000000007918 */ /* 0x001fe20000000000 */
.L_x_1:
[----:B------:R-:W-:Y:S05]  /*0120*/  BSYNC B0 ;  /* 0x0000000000007941 */ /* 0x000fea0003800000 */
.L_x_0:
[----:B------:R-:W0:Y:S02]  /*0130*/  SHFL.IDX PT, R2, R0, RZ, 0x1f ;  /* 0x00001fff00027589 */ /* 0x000e2400000e0000 */
[----:B0-----:R-:W-:-:S13]  /*0140*/  ISETP.NE.AND P0, PT, R2, RZ, PT ;  /* 0x000000ff0200720c */ /* 0x001fda0003f05270 */
[----:B------:R-:W-:Y:S05]  /*0150*/  @P0 BRA `(.L_x_2) ;  /* 0x0000000000ac0947 */ /* 0x000fea0003800000 */
[----:B------:R-:W-:Y:S01]  /*0160*/  ELECT P0, URZ, PT ;  /* 0x00000000003f782f */ /* 0x000fe20003800000 */
[----:B------:R-:W-:-:S12]  /*0170*/  BSSY B0, `(.L_x_2) ;  /* 0x0000029000007945 */ /* 0x000fd80003800000 */
[----:B------:R-:W-:Y:S05]  /*0180*/  @!P0 BRA `(.L_x_3) ;  /* 0x00000000009c8947 */ /* 0x000fea0003800000 */
[----:B------:R-:W0:Y:S01]  /*0190*/  S2UR UR8, SR_CgaCtaId ;  /* 0x00000000000879c3 */ /* 0x000e220000008800 */
[----:B------:R-:W-:Y:S01]  /*01a0*/  UMOV UR4, 0x400 ;  /* 0x0000040000047882 */ /* 0x000fe20000000000 */
[----:B------:R-:W-:Y:S01]  /*01b0*/  UMOV UR5, 0x1 ;  /* 0x0000000100057882 */ /* 0x000fe20000000000 */
[----:B------:R-:W-:Y:S02]  /*01c0*/  UMOV UR6, 0x100 ;  /* 0x0000010000067882 */ /* 0x000fe40000000000 */
[----:B------:R-:W-:-:S04]  /*01d0*/  UIADD3 UR6, -UR6, 0x100000, URZ ;  /* 0x0010000006067890 */ /* 0x000fc8000fffe13f */
[----:B------:R-:W-:Y:S02]  /*01e0*/  USHF.L.U32 UR7, UR6, 0xb, URZ ;  /* 0x0000000b06077899 */ /* 0x000fe4000800063f */
[----:B------:R-:W-:Y:S02]  /*01f0*/  USHF.L.U32 UR6, UR6, 0x1, URZ ;  /* 0x0000000106067899 */ /* 0x000fe4000800063f */
[----:B0-----:R-:W-:Y:S02]  /*0200*/  ULEA UR8, UR8, UR4, 0x18 ;  /* 0x0000000408087291 */ /* 0x001fe4000f8ec03f */
[----:B------:R-:W-:-:S04]  /*0210*/  UIADD3 UR4, -UR5, 0x100000, URZ ;  /* 0x0010000005047890 */ /* 0x000fc8000fffe13f */
[----:B------:R-:W-:Y:S02]  /*0220*/  USHF.L.U32 UR5, UR4, 0xb, URZ ;  /* 0x0000000b04057899 */ /* 0x000fe4000800063f */
[----:B------:R-:W-:Y:S01]  /*0230*/  USHF.L.U32 UR4, UR4, 0x1, URZ ;  /* 0x0000000104047899 */ /* 0x000fe2000800063f */
[----:B------:R-:W0:Y:S11]  /*0240*/  FENCE.VIEW.ASYNC.S ;  /* 0x00000000000073c6 */ /* 0x000e360000000000 */
[----:B0-----:R0:W1:Y:S01]  /*0250*/  SYNCS.EXCH.64 URZ, [UR8], UR4 ;  /* 0x00000004083f75b2 */ /* 0x0010620008000100 */
[----:B------:R0:W2:Y:S01]  /*0260*/  SYNCS.EXCH.64 URZ, [UR8+0x68], UR6 ;  /* 0x00006806083f75b2 */ /* 0x0000a20008000100 */
[----:B------:R0:W3:Y:S01]  /*0270*/  SYNCS.EXCH.64 URZ, [UR8+0x8], UR4 ;  /* 0x00000804083f75b2 */ /* 0x0000e20008000100 */
[----:B------:R0:W4:Y:S01]  /*0280*/  SYNCS.EXCH.64 URZ, [UR8+0x70], UR6 ;  /* 0x00007006083f75b2 */ /* 0x0001220008000100 */
[----:B------:R0:W0:Y:S01]  /*0290*/  SYNCS.EXCH.64 URZ, [UR8+0x10], UR4 ;  /* 0x00001004083f75b2 */ /* 0x0000220008000100 */
        /* <DEDUP_REMOVED lines=21> */
[----:B-123--:R-:W-:Y:S01]  /*03f0*/  NOP ;  /* 0x0000000000007918 */ /* 0x00efe20000000000 */
.L_x_3:
[----:B0-----:R-:W-:Y:S05]  /*0400*/  BSYNC B0 ;  /* 0x0000000000007941 */ /* 0x001fea0003800000 */
.L_x_2:
[----:B------:R-:W0:Y:S01]  /*0410*/  SHFL.IDX PT, R0, R0, RZ, 0x1f ;  /* 0x00001fff00007589 */ /* 0x000e2200000e0000 */
[----:B------:R-:W-:Y:S01]  /*0420*/  ELECT P0, URZ, PT ;  /* 0x00000000003f782f */ /* 0x000fe20003800000 */
[----:B------:R-:W1:Y:S01]  /*0430*/  LDC R2, c[0x0][0x65c] ;  /* 0x00019700ff027b82 */ /* 0x000e620000000800 */
[----:B------:R-:W-:Y:S01]  /*0440*/  SHF.R.S32.HI R7, RZ, 0x1f, R4 ;  /* 0x0000001fff077819 */ /* 0x000fe20000011404 */
[----:B------:R-:W2:Y:S01]  /*0450*/  S2R R5, SR_CTAID.Y ;  /* 0x0000000000057919 */ /* 0x000ea20000002600 */
[----:B------:R-:W-:Y:S01]  /*0460*/  UMOV UR4, 0x20 ;  /* 0x0000002000047882 */ /* 0x000fe20000000000 */
[----:B------:R-:W-:Y:S01]  /*0470*/  NOP ;  /* 0x0000000000007918 */ /* 0x000fe20000000000 */
[----:B------:R-:W-:Y:S01]  /*0480*/  LEA.HI R7, R7, R4, RZ, 0x2 ;  /* 0x0000000407077211 */ /* 0x000fe200078f10ff */
[----:B------:R-:W3:Y:S01]  /*0490*/  S2R R6, SR_CTAID.X ;  /* 0x0000000000067919 */ /* 0x000ee20000002500 */
[----:B------:R-:W-:Y:S01]  /*04a0*/  ISETP.NE.AND P2, PT, R10, RZ, PT ;  /* 0x000000ff0a00720c */ /* 0x000fe20003f45270 */
[----:B------:R-:W-:Y:S01]  /*04b0*/  NOP ;  /* 0x0000000000007918 */ /* 0x000fe20000000000 */
[----:B------:R-:W-:-:S02]  /*04c0*/  LOP3.LUT R7, R7, 0xfffffffc, RZ, 0xc0, !PT ;  /* 0xfffffffc07077812 */ /* 0x000fc400078ec0ff */
[----:B0-----:R-:W-:Y:S02]  /*04d0*/  ISETP.NE.OR P0, PT, R0, RZ, !P0 ;  /* 0x000000ff0000720c */ /* 0x001fe40004705670 */
[----:B-1----:R-:W-:-:S04]  /*04e0*/  ISETP.NE.AND P3, PT, R2, 0x1, PT ;  /* 0x000000010200780c */ /* 0x002fc80003f65270 */
[----:B------:R-:W-:Y:S01]  /*04f0*/  P2R R0, PR, RZ, 0x8 ;  /* 0x00000008ff007803 */ /* 0x000fe20000000000 */
[----:B------:R-:W-:Y:S01]  /*0500*/  IMAD.IADD R0, R4, 0x1, -R7 ;  /* 0x0000000104007824 */ /* 0x000fe200078e0a07 */
[----:B------:R-:W-:Y:S01]  /*0510*/  LOP3.LUT R4, R3, 0x7f, RZ, 0xc0, !PT ;  /* 0x0000007f03047812 */ /* 0x000fe200078ec0ff */
[----:B------:R-:W-:-:S03]  /*0520*/  IMAD.MOV.U32 R7, RZ, RZ, RZ ;  /* 0x000000ffff077224 */ /* 0x000fc600078e00ff */
[----:B------:R-:W-:Y:S01]  /*0530*/  ISETP.NE.AND P1, PT, R0, 0x3, PT ;  /* 0x000000030000780c */ /* 0x000fe20003f25270 */
[----:B------:R-:W-:Y:S01]  /*0540*/  VOTEU.ALL UP0, P0 ;  /* 0x00000000003f7886 */ /* 0x000fe20000000000 */
[----:B------:R-:W-:Y:S01]  /*0550*/  VOTEU.ALL UP1, P0 ;  /* 0x00000000003f7886 */ /* 0x000fe20000020000 */
[----:B------:R-:W3:Y:S01]  /*0560*/  @P3 LDC R17, c[0x0][0x10] ;  /* 0x00000400ff113b82 */ /* 0x000ee20000000800 */
[----:B--2---:R-:W-:Y:S02]  /*0570*/  @P3 IMAD.MOV.U32 R8, RZ, RZ, R5 ;  /* 0x000000ffff083224 */ /* 0x004fe400078e0005 */
[----:B------:R-:W-:Y:S01]  /*0580*/  @!UP0 UMOV UR6, 0x400 ;  /* 0x0000040000068882 */ /* 0x000fe20000000000 */
[----:B------:R-:W-:-:S04]  /*0590*/  @!UP0 UIADD3 UR4, -UR4, 0x100000, URZ ;  /* 0x0010000004048890 */ /* 0x000fc8000fffe13f */
[----:B------:R-:W-:Y:S02]  /*05a0*/  @!UP0 USHF.L.U32 UR5, UR4, 0xb, URZ ;  /* 0x0000000b04058899 */ /* 0x000fe4000800063f */
[----:B------:R-:W-:Y:S01]  /*05b0*/  @!UP0 USHF.L.U32 UR4, UR4, 0x1, URZ ;  /* 0x0000000104048899 */ /* 0x000fe2000800063f */
[----:B------:R-:W-:Y:S01]  /*05c0*/  @P3 IMAD.MOV.U32 R9, RZ, RZ, RZ ;  /* 0x000000ffff093224 */ /* 0x000fe200078e00ff */
[----:B------:R-:W0:Y:S08]  /*05d0*/  @!UP0 S2UR UR7, SR_CgaCtaId ;  /* 0x00000000000789c3 */ /* 0x000e300000008800 */
[----:B------:R-:W1:Y:S01]  /*05e0*/  @!P3 LDC R11, c[0x0][0xc] ;  /* 0x00000300ff0bbb82 */ /* 0x000e620000000800 */
[----:B---3--:R-:W-:Y:S01]  /*05f0*/  @P3 IMAD.WIDE.U32 R16, R6, R17, R8 ;  /* 0x0000001106103225 */ /* 0x008fe200078e0008 */
[----:B0-----:R-:W-:Y:S01]  /*0600*/  @!UP0 ULEA UR8, UR7, UR6, 0x18 ;  /* 0x0000000607088291 */ /* 0x001fe2000f8ec03f */
[----:B------:R-:W-:-:S02]  /*0610*/  VOTEU.ALL UP0, P0 ;  /* 0x00000000003f7886 */ /* 0x000fc40000000000 */
[----:B------:R-:W-:Y:S01]  /*0620*/  ULDC UR6, c[0x0][0xc] ;  /* 0x0000030000067ab9 */ /* 0x000fe20000000800 */
[----:B------:R-:W-:Y:S01]  /*0630*/  ISETP.EQ.OR P0, PT, R0, RZ, !P1 ;  /* 0x000000ff0000720c */ /* 0x000fe20004f02670 */
[----:B------:R-:W-:-:S03]  /*0640*/  ULDC UR7, c[0x0][0x10] ;  /* 0x0000040000077ab9 */ /* 0x000fc60000000800 */
[C---:B------:R-:W-:Y:S01]  /*0650*/  ISETP.EQ.AND P0, PT, R10.reuse, RZ, P0 ;  /* 0x000000ff0a00720c */ /* 0x040fe20000702270 */
[----:B------:R-:W-:Y:S02]  /*0660*/  VIADD R10, R10, 0xffffffff ;  /* 0xffffffff0a0a7836 */ /* 0x000fe40000000000 */
[----:B-1----:R-:W-:Y:S01]  /*0670*/  @!P3 IMAD.WIDE.U32 R8, R11, R5, R6 ;  /* 0x000000050b08b225 */ /* 0x002fe200078e0006 */
[----:B------:R-:W0:Y:S02]  /*0680*/  FENCE.VIEW.ASYNC.S ;  /* 0x00000000000073c6 */ /* 0x000e240000000000 */
[----:B0-----:R-:W4:Y:S01]  /*0690*/  @!UP0 SYNCS.EXCH.64 URZ, [UR8+0xe0], UR4 ;  /* 0x0000e004083f85b2 */ /* 0x001f220008000100 */
[----:B------:R-:W-:Y:S01]  /*06a0*/  SEL R18, RZ, 0x1, !P0 ;  /* 0x00000001ff127807 */ /* 0x000fe20004000000 */
[----:B------:R-:W-:Y:S01]  /*06b0*/  @P3 IMAD.MOV.U32 R11, RZ, RZ, RZ ;  /* 0x000000ffff0b3224 */ /* 0x000fe200078e00ff */
[----:B------:R-:W-:Y:S01]  /*06c0*/  ISETP.GE.U32.AND P1, PT, R10, 0x2, PT ;  /* 0x000000020a00780c */ /* 0x000fe20003f26070 */
[----:B------:R-:W-:-:S02]  /*06d0*/  @!P3 IMAD.MOV.U32 R16, RZ, RZ, R8 ;  /* 0x000000ffff10b224 */ /* 0x000fc400078e0008 */
[----:B------:R-:W-:Y:S01]  /*06e0*/  @P3 IMAD.IADD R17, R17, 0x1, R11 ;  /* 0x0000000111113824 */ /* 0x000fe200078e020b */
[----:B------:R-:W-:Y:S01]  /*06f0*/  SEL R18, R18, 0x2, P1 ;  /* 0x0000000212127807 */ /* 0x000fe20000800000 */
[----:B------:R-:W-:Y:S01]  /*0700*/  @!P3 IMAD.MOV.U32 R17, RZ, RZ, R9 ;  /* 0x000000ffff11b224 */ /* 0x000fe200078e0009 */
[----:B------:R0:W4:Y:S01]  /*0710*/  @!UP1 SYNCS.EXCH.64 URZ, [UR8+0xe8], UR4 ;  /* 0x0000e804083f95b2 */ /* 0x0001220008000100 */
[----:B------:R-:W-:Y:S01]  /*0720*/  NOP ;  /* 0x0000000000007918 */ /* 0x000fe20000000000 */
[----:B0-----:R-:W-:-:S03]  /*0730*/  UIMAD.WIDE.U32 UR4, UR6, UR7, URZ ;  /* 0x00000007060472a5 */ /* 0x001fc6000f8e003f */
[----:B------:R-:W-:Y:S02]  /*0740*/  ULDC UR6, c[0x0][0x14] ;  /* 0x0000050000067ab9 */ /* 0x000fe40000000800 */
[----:B------:R-:W-:Y:S02]  /*0750*/  UIMAD.WIDE.U32 UR36, UR4, UR6, URZ ;  /* 0x00000006042472a5 */ /* 0x000fe4000f8e003f */
[----:B------:R-:W-:-:S04]  /*0760*/  UIMAD UR42, UR5, UR6, URZ ;  /* 0x00000006052a72a4 */ /* 0x000fc8000f8e023f */
[----:B------:R-:W-:Y:S01]  /*0770*/  UIADD3 UR42, UR37, UR42, URZ ;  /* 0x0000002a252a7290 */ /* 0x000fe2000fffe03f */
[----:B----4-:R-:W-:Y:S06]  /*0780*/  BAR.SYNC.DEFER_BLOCKING 0x0 ;  /* 0x0000000000007b1d */ /* 0x010fec0000010000 */
[----:B------:R-:W-:Y:S05]  /*0790*/  @!P2 BRA `(.L_x_4) ;  /* 0x0000006c00e8a947 */ /* 0x000fea0003800000 */
[----:B------:R-:W-:-:S13]  /*07a0*/  ISETP.GT.U32.AND P0, PT, R10, 0x1, PT ;  /* 0x000000010a00780c */ /* 0x000fda0003f04070 */
[----:B------:R-:W-:Y:S05]  /*07b0*/  @P0 EXIT ;  /* 0x000000000000094d */ /* 0x000fea0003800000 */
[----:B------:R-:W-:Y:S01]  /*07c0*/  ULDC.64 UR4, c[0x0][0x650] ;  /* 0x0001940000047ab9 */ /* 0x000fe20000000a00 */
[----:B------:R-:W-:Y:S01]  /*07d0*/  PRMT R0, RZ, 0x7610, R0 ;  /* 0x00007610ff007816 */ /* 0x000fe20000000000 */
[----:B------:R-:W-:Y:S01]  /*07e0*/  IMAD.MOV.U32 R109, RZ, RZ, -0x1 ;  /* 0xffffffffff6d7424 */ /* 0x000fe200078e00ff */
[----:B------:R-:W-:Y:S01]  /*07f0*/  ISETP.GE.U32.AND P0, PT, R16, UR4, PT ;  /* 0x0000000410007c0c */ /* 0x000fe2000bf06070 */
[----:B------:R-:W-:Y:S02]  /*0800*/  IMAD.MOV.U32 R110, RZ, RZ, -0x1 ;  /* 0xffffffffff6e7424 */ /* 0x000fe400078e00ff */
[----:B------:R-:W-:Y:S01]  /*0810*/  IMAD.MOV.U32 R97, RZ, RZ, -0x1 ;  /* 0xffffffffff617424 */ /* 0x000fe200078e00ff */
[----:B------:R-:W-:-:S13]  /*0820*/  ISETP.GE.U32.AND.EX P0, PT, R17, UR5, PT, P0 ;  /* 0x0000000511007c0c */ /* 0x000fda000bf06100 */
[----:B------:R-:W-:Y:S05]  /*0830*/  @P0 BRA `(.L_x_5) ;  /* 0x0000000400540947 */ /* 0x000fea0003800000 */
[----:B------:R-:W0:Y:S01]  /*0840*/  LDC.64 R20, c[0x0][0x628] ;  /* 0x00018a00ff147b82 */ /* 0x000e220000000a00 */
[----:B------:R-:W-:Y:S02]  /*0850*/  IMAD.MOV.U32 R8, RZ, RZ, R16 ;  /* 0x000000ffff087224 */ /* 0x000fe400078e0010 */
[----:B------:R-:W-:-:S05]  /*0860*/  IMAD.MOV.U32 R9, RZ, RZ, R17 ;  /* 0x000000ffff097224 */ /* 0x000fca00078e0011 */
[----:B------:R-:W1:Y:S08]  /*0870*/  LDC R0, c[0x0][0x630] ;  /* 0x00018c00ff007b82 */ /* 0x000e700000000800 */
[----:B------:R-:W2:Y:S01]  /*0880*/  LDC.64 R22, c[0x0][0x620] ;  /* 0x00018800ff167b82 */ /* 0x000ea20000000a00 */
[----:B0-----:R-:W-:-:S04]  /*0890*/  ISETP.NE.U32.AND P0, PT, R20, RZ, PT ;  /* 0x000000ff1400720c */ /* 0x001fc80003f05070 */
[----:B------:R-:W-:-:S13]  /*08a0*/  ISETP.NE.AND.EX P0, PT, R21, RZ, PT, P0 ;  /* 0x000000ff1500720c */ /* 0x000fda0003f05300 */
[----:B-12---:R-:W-:Y:S05]  /*08b0*/  @!P0 BRA `(.L_x_6) ;  /* 0x0000000000288947 */ /* 0x006fea0003800000 */
[----:B------:R-:W0:Y:S02]  /*08c0*/  LDC R13, c[0x0][0x634] ;  /* 0x00018d00ff0d7b82 */ /* 0x000e240000000800 */
[----:B0-----:R-:W-:-:S05]  /*08d0*/  IADD3 R13, P0, R16, R13, RZ ;  /* 0x0000000d100d7210 */ /* 0x001fca0007f1e0ff */
[----:B------:R-:W-:-:S04]  /*08e0*/  IMAD.X R15, RZ, RZ, R17, P0 ;  /* 0x000000ffff0f7224 */ /* 0x000fc800000e0611 */
[----:B------:R-:W-:-:S04]  /*08f0*/  IMAD.WIDE.U32 R8, R15, R20, RZ ;  /* 0x000000140f087225 */ /* 0x000fc800078e00ff */
[----:B------:R-:W-:-:S04]  /*0900*/  IMAD.WIDE.U32 R10, P0, R13, R21, R8 ;  /* 0x000000150d0a7225 */ /* 0x000fc80007800008 */
[----:B------:R-:W-:-:S04]  /*0910*/  IMAD.WIDE.U32 R8, R13, R20, RZ ;  /* 0x000000140d087225 */ /* 0x000fc800078e00ff */
[----:B------:R-:W-:Y:S01]  /*0920*/  IMAD.X R13, RZ, RZ, RZ, P0 ;  /* 0x000000ffff0d7224 */ /* 0x000fe200000e06ff */
[----:B------:R-:W-:Y:S01]  /*0930*/  IADD3 RZ, P0, R9, R10, RZ ;  /* 0x0000000a09ff7210 */ /* 0x000fe20007f1e0ff */
[----:B------:R-:W-:-:S04]  /*0940*/  IMAD.MOV.U32 R12, RZ, RZ, R11 ;  /* 0x000000ffff0c7224 */ /* 0x000fc800078e000b */
[----:B------:R-:W-:-:S08]  /*0950*/  IMAD.WIDE.U32.X R8, R15, R21, R12, P0 ;  /* 0x000000150f087225 */ /* 0x000fd000000e040c */
.L_x_6:
[-CC-:B------:R-:W-:Y:S01]  /*0960*/  SHF.R.U64 R97, R8, R0.reuse, R9.reuse ;  /* 0x0000000008617219 */ /* 0x180fe20000001209 */
[----:B------:R-:W0:Y:S01]  /*0970*/  LDC R12, c[0x0][0x618] ;  /* 0x00018600ff0c7b82 */ /* 0x000e220000000800 */
[----:B------:R-:W-:Y:S01]  /*0980*/  SHF.R.U32.HI R7, RZ, R0, R9 ;  /* 0x00000000ff077219 */ /* 0x000fe20000011609 */
[----:B------:R-:W-:Y:S01]  /*0990*/  ULDC UR4, c[0x0][0x150] ;  /* 0x0000540000047ab9 */ /* 0x000fe20000000800 */
[----:B------:R-:W-:Y:S02]  /*09a0*/  IADD3 R11, P0, RZ, -R97, RZ ;  /* 0x80000061ff0b7210 */ /* 0x000fe40007f1e0ff */
[----:B------:R-:W-:-:S03]  /*09b0*/  I2FP.F32.U32 R0, R6 ;  /* 0x0000000600007245 */ /* 0x000fc60000201000 */
[----:B------:R-:W1:Y:S01]  /*09c0*/  LDC.64 R30, c[0x0][0x640] ;  /* 0x00019000ff1e7b82 */ /* 0x000e620000000a00 */
[----:B------:R-:W-:Y:S02]  /*09d0*/  IMAD.X R13, RZ, RZ, ~R7, P0 ;  /* 0x000000ffff0d7224 */ /* 0x000fe400000e0e07 */
[----:B------:R-:W-:Y:S01]  /*09e0*/  FMUL R0, R0, UR4 ;  /* 0x0000000400007c20 */ /* 0x000fe20008400000 */
[----:B------:R-:W-:Y:S01]  /*09f0*/  IMAD.WIDE.U32 R8, R11, R22, R16 ;  /* 0x000000160b087225 */ /* 0x000fe200078e0010 */
[----:B------:R-:W-:-:S03]  /*0a00*/  ULDC UR4, c[0x0][0x154] ;  /* 0x0000550000047ab9 */ /* 0x000fc60000000800 */
[----:B------:R-:W-:Y:S01]  /*0a10*/  IMAD R10, R13, R22, RZ ;  /* 0x000000160d0a7224 */ /* 0x000fe200078e02ff */
[----:B------:R-:W2:Y:S01]  /*0a20*/  LDC R7, c[0x0][0x144] ;  /* 0x00005100ff077b82 */ /* 0x000ea20000000800 */
[----:B------:R-:W3:Y:S02]  /*0a30*/  F2I.U32.TRUNC.NTZ R0, R0 ;  /* 0x0000000000007305 */ /* 0x000ee4000020f000 */
[----:B------:R-:W-:-:S04]  /*0a40*/  IMAD R11, R11, R23, R10 ;  /* 0x000000170b0b7224 */ /* 0x000fc800078e020a */
[----:B------:R-:W-:Y:S01]  /*0a50*/  IMAD.IADD R9, R9, 0x1, R11 ;  /* 0x0000000109097824 */ /* 0x000fe200078e020b */
[----:B------:R-:W4:Y:S01]  /*0a60*/  LDC R24, c[0x0][0x608] ;  /* 0x00018200ff187b82 */ /* 0x000f220000000800 */
[----:B------:R-:W-:-:S03]  /*0a70*/  IMAD.MOV.U32 R11, RZ, RZ, -0x1 ;  /* 0xffffffffff0b7424 */ /* 0x000fc600078e00ff */
[-CC-:B0-----:R-:W-:Y:S02]  /*0a80*/  SHF.R.U64 R22, R8, R12.reuse, R9.reuse ;  /* 0x0000000c08167219 */ /* 0x181fe40000001209 */
[----:B------:R-:W-:Y:S02]  /*0a90*/  I2FP.F32.U32 R8, R5 ;  /* 0x0000000500087245 */ /* 0x000fe40000201000 */
[----:B------:R-:W0:Y:S01]  /*0aa0*/  LDC R28, c[0x0][0x658] ;  /* 0x00019600ff1c7b82 */ /* 0x000e220000000800 */
[----:B-1----:R-:W-:Y:S01]  /*0ab0*/  ISETP.NE.U32.AND P0, PT, R30, RZ, PT ;  /* 0x000000ff1e00720c */ /* 0x002fe20003f05070 */
[----:B---3--:R-:W-:Y:S02]  /*0ac0*/  IMAD.MOV R10, RZ, RZ, -R0 ;  /* 0x000000ffff0a7224 */ /* 0x008fe400078e0a00 */
[----:B------:R-:W-:Y:S01]  /*0ad0*/  FMUL R8, R8, UR4 ;  /* 0x0000000408087c20 */ /* 0x000fe20008400000 */
[----:B------:R-:W-:Y:S02]  /*0ae0*/  SHF.R.U32.HI R9, RZ, R12, R9 ;  /* 0x0000000cff097219 */ /* 0x000fe40000011609 */
[----:B------:R-:W-:Y:S01]  /*0af0*/  ISETP.NE.AND.EX P0, PT, R31, RZ, PT, P0 ;  /* 0x000000ff1f00720c */ /* 0x000fe20003f05300 */
[----:B------:R1:W3:Y:S01]  /*0b00*/  F2I.U32.TRUNC.NTZ R15, R8 ;  /* 0x00000008000f7305 */ /* 0x0002e2000020f000 */
[----:B------:R-:W1:Y:S01]  /*0b10*/  LDC R20, c[0x0][0x148] ;  /* 0x00005200ff147b82 */ /* 0x000e620000000800 */
[----:B--2---:R-:W-:-:S07]  /*0b20*/  IMAD R0, R7, R10, R6 ;  /* 0x0000000a07007224 */ /* 0x004fce00078e0206 */
[----:B------:R-:W2:Y:S01]  /*0b30*/  LDC R26, c[0x0][0x600] ;  /* 0x00018000ff1a7b82 */ /* 0x000ea20000000800 */
[-CC-:B----4-:R-:W-:Y:S02]  /*0b40*/  SHF.R.U64 R32, R22, R24.reuse, R9.reuse ;  /* 0x0000001816207219 */ /* 0x190fe40000001209 */
[----:B------:R-:W-:Y:S01]  /*0b50*/  SHF.R.U32.HI R7, RZ, R24, R9 ;  /* 0x00000018ff077219 */ /* 0x000fe20000011609 */
[----:B------:R-:W-:-:S04]  /*0b60*/  IMAD.MOV.U32 R9, RZ, RZ, 0x1 ;  /* 0x00000001ff097424 */ /* 0x000fc800078e00ff */
[----:B------:R-:W4:Y:S01]  /*0b70*/  LDC R21, c[0x0][0x648] ;  /* 0x00019200ff157b82 */ /* 0x000f220000000800 */
[-C--:B0-----:R-:W-:Y:S02]  /*0b80*/  SHF.L.U32 R6, R11, R28.reuse, RZ ;  /* 0x0000001c0b067219 */ /* 0x081fe400000006ff */
[--C-:B------:R-:W-:Y:S02]  /*0b90*/  SHF.R.U64 R24, R32, R28, R7.reuse ;  /* 0x0000001c20187219 */ /* 0x100fe40000001207 */
[----:B------:R-:W-:Y:S02]  /*0ba0*/  LOP3.LUT R13, RZ, R6, RZ, 0x33, !PT ;  /* 0x00000006ff0d7212 */ /* 0x000fe400078e33ff */
[-C--:B------:R-:W-:Y:S01]  /*0bb0*/  SHF.R.U32.HI R7, RZ, R28.reuse, R7 ;  /* 0x0000001cff077219 */ /* 0x080fe20000011607 */
[----:B------:R-:W0:Y:S01]  /*0bc0*/  LDC R23, c[0x0][0x638] ;  /* 0x00018e00ff177b82 */ /* 0x000e220000000800 */
[----:B------:R-:W-:Y:S01]  /*0bd0*/  SHF.L.U32 R12, R9, R28, RZ ;  /* 0x0000001c090c7219 */ /* 0x000fe200000006ff */
[----:B------:R-:W-:-:S06]  /*0be0*/  IMAD.MOV.U32 R6, RZ, RZ, R24 ;  /* 0x000000ffff067224 */ /* 0x000fcc00078e0018 */
[----:B------:R-:W0:Y:S01]  /*0bf0*/  LDC R109, c[0x0][0x610] ;  /* 0x00018400ff6d7b82 */ /* 0x000e220000000800 */
[----:B-1-3--:R-:W-:Y:S05]  /*0c00*/  @!P0 BRA `(.L_x_7) ;  /* 0x0000000000288947 */ /* 0x00afea0003800000 */
[----:B------:R-:W1:Y:S02]  /*0c10*/  LDC R11, c[0x0][0x64c] ;  /* 0x00019300ff0b7b82 */ /* 0x000e640000000800 */
[----:B-1----:R-:W-:-:S05]  /*0c20*/  IADD3 R11, P0, R24, R11, RZ ;  /* 0x0000000b180b7210 */ /* 0x002fca0007f1e0ff */
        /* <DEDUP_REMOVED lines=8> */
.L_x_7:
[----:B----4-:R-:W-:Y:S01]  /*0cb0*/  SHF.R.U64 R6, R6, R21, R7 ;  /* 0x0000001506067219 */ /* 0x010fe20000001207 */
[----:B--2---:R-:W-:Y:S01]  /*0cc0*/  VIADD R7, R26, 0xffffffff ;  /* 0xffffffff1a077836 */ /* 0x004fe20000000000 */
[----:B------:R-:W-:Y:S01]  /*0cd0*/  LOP3.LUT R13, R32, R13, RZ, 0xc0, !PT ;  /* 0x0000000d200d7212 */ /* 0x000fe200078ec0ff */
[----:B------:R-:W-:Y:S02]  /*0ce0*/  IMAD.MOV R15, RZ, RZ, -R15 ;  /* 0x000000ffff0f7224 */ /* 0x000fe400078e0a0f */
[----:B------:R-:W-:Y:S02]  /*0cf0*/  IMAD.MOV R8, RZ, RZ, -R6 ;  /* 0x000000ffff087224 */ /* 0x000fe400078e0a06 */
[----:B------:R-:W-:Y:S01]  /*0d00*/  IMAD R13, R12, R6, R13 ;  /* 0x000000060c0d7224 */ /* 0x000fe200078e020d */
[----:B------:R-:W-:Y:S01]  /*0d10*/  LOP3.LUT R6, R22, R7, RZ, 0xc0, !PT ;  /* 0x0000000716067212 */ /* 0x000fe200078ec0ff */
[----:B------:R-:W-:Y:S02]  /*0d20*/  @P3 IMAD R0, R20, R15, R5 ;  /* 0x0000000f14003224 */ /* 0x000fe400078e0205 */
[----:B0-----:R-:W-:-:S02]  /*0d30*/  IMAD R5, R8, R23, R24 ;  /* 0x0000001708057224 */ /* 0x001fc400078e0218 */
[----:B------:R-:W-:Y:S02]  /*0d40*/  IMAD R109, R13, R109, R0 ;  /* 0x0000006d0d6d7224 */ /* 0x000fe400078e0200 */
[----:B------:R-:W-:Y:S02]  /*0d50*/  IMAD R6, R5, R26, R6 ;  /* 0x0000001a05067224 */ /* 0x000fe400078e0206 */
[----:B------:R-:W-:-:S03]  /*0d60*/  IMAD.MOV.U32 R0, RZ, RZ, 0x1 ;  /* 0x00000001ff007424 */ /* 0x000fc600078e00ff */
[----:B------:R-:W-:Y:S02]  /*0d70*/  SEL R110, R6, R109, !P3 ;  /* 0x0000006d066e7207 */ /* 0x000fe40005800000 */
[----:B------:R-:W-:-:S07]  /*0d80*/  SEL R109, R109, R6, !P3 ;  /* 0x000000066d6d7207 */ /* 0x000fce0005800000 */
.L_x_5:
[----:B------:R-:W-:-:S08]  /*0d90*/  NOP ;  /* 0x0000000000007918 */ /* 0x000fd00000000000 */
[----:B------:R-:W0:Y:S02]  /*0da0*/  USETMAXREG.TRY_ALLOC.CTAPOOL UP0, 0xe8 ;  /* 0x000000e8000079c8 */ /* 0x000e240008000600 */
[----:B0-----:R-:W-:-:S13]  /*0db0*/  PLOP3.LUT P0, PT, PT, PT, UP0, 0x80, 0x0 ;  /* 0x000000000000781c */ /* 0x001fda0003f0f008 */
[----:B------:R-:W-:Y:S05]  /*0dc0*/  @!P0 BRA `(.L_x_5) ;  /* 0xfffffffc00f08947 */ /* 0x000fea000383ffff */
[----:B------:R-:W-:Y:S01]  /*0dd0*/  ULDC.64 UR4, c[0x0][0x598] ;  /* 0x0001660000047ab9 */ /* 0x000fe20000000a00 */
[----:B------:R-:W-:Y:S01]  /*0de0*/  ULDC.64 UR38, c[0x0][0x208] ;  /* 0x0000820000267ab9 */ /* 0x000fe20000000a00 */
[----:B------:R-:W-:-:S04]  /*0df0*/  ISETP.NE.U32.AND P0, PT, RZ, UR4, PT ;  /* 0x00000004ff007c0c */ /* 0x000fc8000bf05070 */
[----:B------:R-:W-:-:S13]  /*0e00*/  ISETP.NE.AND.EX P0, PT, RZ, UR5, PT, P0 ;  /* 0x00000005ff007c0c */ /* 0x000fda000bf05300 */
[----:B------:R-:W-:Y:S05]  /*0e10*/  @!P0 BRA `(.L_x_8) ;  /* 0x00000000001c8947 */ /* 0x000fea0003800000 */
[----:B------:R-:W0:Y:S02]  /*0e20*/  LDC.64 R6, c[0x0][0x598] ;  /* 0x00016600ff067b82 */ /* 0x000e240000000a00 */
[----:B0-----:R-:W2:Y:S02]  /*0e30*/  LDG.E.64 R6, desc[UR38][R6.64] ;  /* 0x0000002606067981 */ /* 0x001ea4000c1e1b00 */
[----:B--2---:R-:W-:-:S04]  /*0e40*/  ISETP.NE.U32.AND P0, PT, R6, RZ, PT ;  /* 0x000000ff0600720c */ /* 0x004fc80003f05070 */
[----:B------:R-:W-:-:S13]  /*0e50*/  ISETP.NE.AND.EX P0, PT, R7, RZ, PT, P0 ;  /* 0x000000ff0700720c */ /* 0x000fda0003f05300 */
[----:B------:R-:W-:Y:S05]  /*0e60*/  @!P0 BRA `(.L_x_8) ;  /* 0x0000000000088947 */ /* 0x000fea0003800000 */
[----:B------:R0:W5:Y:S01]  /*0e70*/  LD.E R19, desc[UR38][R6.64] ;  /* 0x0000002606137980 */ /* 0x000162000c101900 */
[----:B------:R-:W-:Y:S05]  /*0e80*/  BRA `(.L_x_9) ;  /* 0x0000000000247947 */ /* 0x000fea0003800000 */
.L_x_8:
[----:B------:R-:W-:Y:S02]  /*0e90*/  ULDC.64 UR4, c[0x0][0x588] ;  /* 0x0001620000047ab9 */ /* 0x000fe40000000a00 */
[----:B------:R-:W-:-:S04]  /*0ea0*/  ISETP.NE.U32.AND P0, PT, RZ, UR4, PT ;  /* 0x00000004ff007c0c */ /* 0x000fc8000bf05070 */
[----:B------:R-:W-:-:S13]  /*0eb0*/  ISETP.NE.AND.EX P0, PT, RZ, UR5, PT, P0 ;  /* 0x00000005ff007c0c */ /* 0x000fda000bf05300 */
[----:B------:R-:W-:Y:S05]  /*0ec0*/  @!P0 BRA `(.L_x_10) ;  /* 0x00000000000c8947 */ /* 0x000fea0003800000 */
[----:B------:R-:W0:Y:S02]  /*0ed0*/  LDC.64 R6, c[0x0][0x588] ;  /* 0x00016200ff067b82 */ /* 0x000e240000000a00 */
[----:B0-----:R1:W5:Y:S01]  /*0ee0*/  LDG.E R19, desc[UR38][R6.64] ;  /* 0x0000002606137981 */ /* 0x001362000c1e1900 */
[----:B------:R-:W-:Y:S05]  /*0ef0*/  BRA `(.L_x_9) ;  /* 0x0000000000087947 */ /* 0x000fea0003800000 */
.L_x_10:
[----:B------:R-:W-:Y:S02]  /*0f00*/  ULDC UR4, c[0x0][0x580] ;  /* 0x0001600000047ab9 */ /* 0x000fe40000000800 */
[----:B------:R-:W-:-:S07]  /*0f10*/  IMAD.U32 R19, RZ, RZ, UR4 ;  /* 0x00000004ff137e24 */ /* 0x000fce000f8e00ff */
.L_x_9:
[----:B------:R-:W-:Y:S02]  /*0f20*/  ULDC.64 UR4, c[0x0][0x5a0] ;  /* 0x0001680000047ab9 */ /* 0x000fe40000000a00 */
[----:B------:R-:W-:-:S04]  /*0f30*/  ISETP.NE.U32.AND P0, PT, RZ, UR4, PT ;  /* 0x00000004ff007c0c */ /* 0x000fc8000bf05070 */
[----:B------:R-:W-:-:S13]  /*0f40*/  ISETP.NE.AND.EX P0, PT, RZ, UR5, PT, P0 ;  /* 0x00000005ff007c0c */ /* 0x000fda000bf05300 */
[----:B------:R-:W-:Y:S05]  /*0f50*/  @!P0 BRA `(.L_x_11) ;  /* 0x00000000001c8947 */ /* 0x000fea0003800000 */
[----:B01----:R-:W0:Y:S02]  /*0f60*/  LDC.64 R6, c[0x0][0x5a0] ;  /* 0x00016800ff067b82 */ /* 0x003e240000000a00 */
[----:B0-----:R-:W2:Y:S02]  /*0f70*/  LDG.E.64 R6, desc[UR38][R6.64] ;  /* 0x0000002606067981 */ /* 0x001ea4000c1e1b00 */
[----:B--2---:R-:W-:-:S04]  /*0f80*/  ISETP.NE.U32.AND P0, PT, R6, RZ, PT ;  /* 0x000000ff0600720c */ /* 0x004fc80003f05070 */
[----:B------:R-:W-:-:S13]  /*0f90*/  ISETP.NE.AND.EX P0, PT, R7, RZ, PT, P0 ;  /* 0x000000ff0700720c */ /* 0x000fda0003f05300 */
[----:B------:R-:W-:Y:S05]  /*0fa0*/  @!P0 BRA `(.L_x_11) ;  /* 0x0000000000088947 */ /* 0x000fea0003800000 */
[----:B------:R0:W5:Y:S01]  /*0fb0*/  LD.E R88, desc[UR38][R6.64] ;  /* 0x0000002606587980 */ /* 0x000162000c101900 */
[----:B------:R-:W-:Y:S05]  /*0fc0*/  BRA `(.L_x_12) ;  /* 0x0000000000247947 */ /* 0x000fea0003800000 */
.L_x_11:
[----:B------:R-:W-:Y:S02]  /*0fd0*/  ULDC.64 UR4, c[0x0][0x590] ;  /* 0x0001640000047ab9 */ /* 0x000fe40000000a00 */
[----:B------:R-:W-:-:S04]  /*0fe0*/  ISETP.NE.U32.AND P0, PT, RZ, UR4, PT ;  /* 0x00000004ff007c0c */ /* 0x000fc8000bf05070 */
[----:B------:R-:W-:-:S13]  /*0ff0*/  ISETP.NE.AND.EX P0, PT, RZ, UR5, PT, P0 ;  /* 0x00000005ff007c0c */ /* 0x000fda000bf05300 */
[----:B------:R-:W-:Y:S05]  /*1000*/  @!P0 BRA `(.L_x_13) ;  /* 0x00000000000c8947 */ /* 0x000fea0003800000 */
[----:B------:R-:W2:Y:S02]  /*1010*/  LDC.64 R88, c[0x0][0x590] ;  /* 0x00016400ff587b82 */ /* 0x000ea40000000a00 */
[----:B--2---:R2:W5:Y:S01]  /*1020*/  LDG.E R88, desc[UR38][R88.64] ;  /* 0x0000002658587981 */ /* 0x004562000c1e1900 */
[----:B------:R-:W-:Y:S05]  /*1030*/  BRA `(.L_x_12) ;  /* 0x0000000000087947 */ /* 0x000fea0003800000 */
.L_x_13:
[----:B------:R-:W-:Y:S02]  /*1040*/  ULDC UR4, c[0x0][0x584] ;  /* 0x0001610000047ab9 */ /* 0x000fe40000000800 */
[----:B------:R-:W-:-:S07]  /*1050*/  IMAD.U32 R88, RZ, RZ, UR4 ;  /* 0x00000004ff587e24 */ /* 0x000fce000f8e00ff */
.L_x_12:
[----:B------:R-:W-:-:S13]  /*1060*/  LOP3.LUT P0, RZ, R0, 0xff, RZ, 0xc0, !PT ;  /* 0x000000ff00ff7812 */ /* 0x000fda000780c0ff */
[----:B------:R-:W-:Y:S05]  /*1070*/  @!P0 EXIT ;  /* 0x000000000000894d */ /* 0x000fea0003800000 */
[----:B01----:R-:W0:Y:S01]  /*1080*/  LDC.64 R6, c[0x0][0x5c8] ;  /* 0x00017200ff067b82 */ /* 0x003e220000000a00 */
[----:B------:R-:W-:Y:S01]  /*1090*/  ULDC.64 UR4, c[0x0][0x288] ;  /* 0x0000a20000047ab9 */ /* 0x000fe20000000a00 */
[----:B------:R-:W-:Y:S01]  /*10a0*/  LOP3.LUT R14, R14, 0x1, RZ, 0xc0, !PT ;  /* 0x000000010e0e7812 */ /* 0x000fe200078ec0ff */
[----:B------:R-:W-:Y:S01]  /*10b0*/  IMAD.U32 R11, RZ, RZ, UR4 ;  /* 0x00000004ff0b7e24 */ /* 0x000fe2000f8e00ff */
[----:B------:R-:W-:Y:S01]  /*10c0*/  UIADD3 UR4, UR5, 0xf, URZ ;  /* 0x0000000f05047890 */ /* 0x000fe2000fffe03f */
[----:B------:R-:W-:Y:S01]  /*10d0*/  SHF.R.U32.HI R0, RZ, 0x2, R3 ;  /* 0x00000002ff007819 */ /* 0x000fe20000011603 */
[C---:B------:R-:W-:Y:S01]  /*10e0*/  IMAD.SHL.U32 R96, R3.reuse, 0x2, RZ ;  /* 0x0000000203607824 */ /* 0x040fe200078e00ff */
[----:B------:R-:W-:Y:S01]  /*10f0*/  SHF.R.U32.HI R4, RZ, 0x1, R4 ;  /* 0x00000001ff047819 */ /* 0x000fe20000011604 */
[----:B------:R-:W1:Y:S01]  /*1100*/  LDC.64 R8, c[0x0][0x5b0] ;  /* 0x00016c00ff087b82 */ /* 0x000e620000000a00 */
[----:B------:R-:W-:Y:S01]  /*1110*/  USHF.R.S32.HI UR5, URZ, 0x1f, UR4 ;  /* 0x0000001f3f057899 */ /* 0x000fe20008011404 */
[----:B------:R-:W-:Y:S01]  /*1120*/  LOP3.LUT R94, R3, 0x3, RZ, 0xc0, !PT ;  /* 0x00000003035e7812 */ /* 0x000fe200078ec0ff */
[----:B------:R-:W-:Y:S01]  /*1130*/  IMAD.SHL.U32 R5, R14, 0x40, RZ ;  /* 0x000000400e057824 */ /* 0x000fe200078e00ff */
[----:B------:R-:W-:Y:S01]  /*1140*/  LOP3.LUT R0, R0, 0x7, RZ, 0xc0, !PT ;  /* 0x0000000700007812 */ /* 0x000fe200078ec0ff */
[----:B------:R-:W-:Y:S01]  /*1150*/  ULEA.HI UR5, UR5, UR4, URZ, 0x4 ;  /* 0x0000000405057291 */ /* 0x000fe2000f8f203f */
[----:B------:R-:W-:Y:S01]  /*1160*/  LOP3.LUT R23, R4, 0x30, RZ, 0xc0, !PT ;  /* 0x0000003004177812 */ /* 0x000fe200078ec0ff */
[----:B------:R-:W-:Y:S01]  /*1170*/  IMAD R94, R94, -0x2, R11 ;  /* 0xfffffffe5e5e7824 */ /* 0x000fe200078e020b */
[----:B------:R-:W3:Y:S01]  /*1180*/  LDC R10, c[0x0][0x658] ;  /* 0x00019600ff0a7b82 */ /* 0x000ee20000000800 */
[--C-:B------:R-:W-:Y:S01]  /*1190*/  LOP3.LUT R22, R5, 0x40, R0.reuse, 0xe2, !PT ;  /* 0x0000004005167812 */ /* 0x100fe200078ee200 */
[----:B------:R-:W-:Y:S01]  /*11a0*/  IMAD.MOV.U32 R11, RZ, RZ, -0x1 ;  /* 0xffffffffff0b7424 */ /* 0x000fe200078e00ff */
[-C--:B------:R-:W-:Y:S01]  /*11b0*/  IADD3 R5, RZ, -R23.reuse, -R0 ;  /* 0x80000017ff057210 */ /* 0x080fe20007ffe800 */
[----:B------:R-:W-:Y:S01]  /*11c0*/  USHF.R.S32.HI UR43, URZ, 0x4, UR5 ;  /* 0x000000043f2b7899 */ /* 0x000fe20008011405 */
[----:B------:R-:W-:Y:S01]  /*11d0*/  LOP3.LUT R98, R3, 0x80, RZ, 0xc0, !PT ;  /* 0x0000008003627812 */ /* 0x000fe200078ec0ff */
[----:B------:R-:W-:Y:S01]  /*11e0*/  ULDC UR4, c[0x0][0x284] ;  /* 0x0000a10000047ab9 */ /* 0x000fe20000000800 */
[----:B------:R-:W-:Y:S01]  /*11f0*/  LOP3.LUT R22, R22, R23, RZ, 0xfc, !PT ;  /* 0x0000001716167212 */ /* 0x000fe200078efcff */
[----:B0-----:R-:W-:Y:S01]  /*1200*/  IMAD.SHL.U32 R91, R6, 0x100, RZ ;  /* 0x00000100065b7824 */ /* 0x001fe200078e00ff */
[----:B------:R-:W-:Y:S01]  /*1210*/  UISETP.LT.AND UP0, UPT, UR43, 0x1, UPT ;  /* 0x000000012b00788c */ /* 0x000fe2000bf01270 */
[----:B------:R-:W-:Y:S01]  /*1220*/  IMAD R5, R14, -0x40, R5 ;  /* 0xffffffc00e057824 */ /* 0x000fe200078e0205 */
[C-C-:B------:R-:W-:Y:S01]  /*1230*/  SHF.L.U64.HI R95, R6.reuse, 0x3, R7.reuse ;  /* 0x00000003065f7819 */ /* 0x140fe20000010207 */
[C---:B------:R-:W-:Y:S01]  /*1240*/  IMAD.SHL.U32 R92, R6.reuse, 0x8, RZ ;  /* 0x00000008065c7824 */ /* 0x040fe200078e00ff */
[----:B------:R-:W-:Y:S01]  /*1250*/  USEL UR44, UR43, 0x1, UP0 ;  /* 0x000000012b2c7887 */ /* 0x000fe20008000000 */
[----:B------:R-:W-:Y:S01]  /*1260*/  SHF.L.U64.HI R93, R6, 0x8, R7 ;  /* 0x00000008065d7819 */ /* 0x000fe20000010207 */
[----:B------:R-:W-:Y:S01]  /*1270*/  VIADD R108, R5, UR4 ;  /* 0x00000004056c7c36 */ /* 0x000fe20008000000 */
[C---:B-1----:R-:W-:Y:S01]  /*1280*/  SHF.L.U64.HI R90, R8.reuse, 0x8, R9 ;  /* 0x00000008085a7819 */ /* 0x042fe20000010209 */
[----:B--2---:R-:W-:Y:S01]  /*1290*/  IMAD.SHL.U32 R89, R8, 0x100, RZ ;  /* 0x0000010008597824 */ /* 0x004fe200078e00ff */
[----:B------:R-:W-:Y:S01]  /*12a0*/  LOP3.LUT R112, R18, 0x1, RZ, 0xfc, !PT ;  /* 0x0000000112707812 */ /* 0x000fe200078efcff */
[----:B------:R-:W-:Y:S01]  /*12b0*/  IMAD.MOV.U32 R23, RZ, RZ, RZ ;  /* 0x000000ffff177224 */ /* 0x000fe200078e00ff */
[----:B------:R-:W-:Y:S01]  /*12c0*/  SHF.R.U32.HI R98, RZ, 0x7, R98 ;  /* 0x00000007ff627819 */ /* 0x000fe20000011662 */
[----:B------:R-:W-:Y:S01]  /*12d0*/  UIADD3 UR44, UR43, -UR44, URZ ;  /* 0x8000002c2b2c7290 */ /* 0x000fe2000fffe03f */
[----:B------:R-:W-:Y:S01]  /*12e0*/  LOP3.LUT R100, R91, 0x2, RZ, 0xfc, !PT ;  /* 0x000000025b647812 */ /* 0x000fe200078efcff */
[----:B------:R-:W-:Y:S01]  /*12f0*/  UMOV UR40, URZ ;  /* 0x0000003f00287c82 */ /* 0x000fe20008000000 */
[----:B---3--:R-:W-:Y:S01]  /*1300*/  SHF.L.U32 R10, R11, R10, RZ ;  /* 0x0000000a0b0a7219 */ /* 0x008fe200000006ff */
[----:B------:R-:W-:Y:S01]  /*1310*/  UMOV UR41, URZ ;  /* 0x0000003f00297c82 */ /* 0x000fe20008000000 */
[----:B------:R-:W-:-:S02]  /*1320*/  LOP3.LUT R101, R91, 0x10, RZ, 0xfc, !PT ;  /* 0x000000105b657812 */ /* 0x000fc400078efcff */
[----:B------:R-:W-:Y:S02]  /*1330*/  LOP3.LUT R99, RZ, R10, RZ, 0x33, !PT ;  /* 0x0000000aff637212 */ /* 0x000fe400078e33ff */
[C---:B------:R-:W-:Y:S02]  /*1340*/  LOP3.LUT R102, R91.reuse, 0x12, RZ, 0xfc, !PT ;  /* 0x000000125b667812 */ /* 0x040fe400078efcff */
[C---:B------:R-:W-:Y:S02]  /*1350*/  LOP3.LUT R103, R91.reuse, 0x20, RZ, 0xfc, !PT ;  /* 0x000000205b677812 */ /* 0x040fe400078efcff */
[C---:B------:R-:W-:Y:S02]  /*1360*/  LOP3.LUT R104, R91.reuse, 0x22, RZ, 0xfc, !PT ;  /* 0x000000225b687812 */ /* 0x040fe400078efcff */
[C---:B------:R-:W-:Y:S02]  /*1370*/  LOP3.LUT R105, R91.reuse, 0x30, RZ, 0xfc, !PT ;  /* 0x000000305b697812 */ /* 0x040fe400078efcff */
[----:B------:R-:W-:-:S02]  /*1380*/  LOP3.LUT R106, R91, 0x32, RZ, 0xfc, !PT ;  /* 0x000000325b6a7812 */ /* 0x000fc400078efcff */
[----:B------:R-:W-:-:S07]  /*1390*/  LOP3.LUT R107, R89, 0x32, RZ, 0xfc, !PT ;  /* 0x00000032596b7812 */ /* 0x000fce00078efcff */
.L_x_159:
[----:B0-----:R-:W0:Y:S01]  /*13a0*/  SHFL.IDX PT, R0, R98, RZ, 0x1f ;  /* 0x00001fff62007589 */ /* 0x001e2200000e0000 */
[----:B-1----:R-:W1:Y:S01]  /*13b0*/  S2UR UR6, SR_CgaCtaId ;  /* 0x00000000000679c3 */ /* 0x002e620000008800 */
[----:B------:R-:W-:Y:S01]  /*13c0*/  UMOV UR45, 0x400 ;  /* 0x00000400002d7882 */ /* 0x000fe20000000000 */
[----:B0-----:R-:W-:Y:S01]  /*13d0*/  R2UR UR4, R0 ;  /* 0x00000000000472ca */ /* 0x001fe200000e0000 */
[----:B-1----:R-:W-:-:S12]  /*13e0*/  ULEA UR45, UR6, UR45, 0x18 ;  /* 0x0000002d062d7291 */ /* 0x002fd8000f8ec03f */
[----:B------:R-:W-:-:S04]  /*13f0*/  ULEA.HI UR5, UR4, UR4, URZ, 0x1 ;  /* 0x0000000404057291 */ /* 0x000fc8000f8f083f */
[----:B------:R-:W-:-:S04]  /*1400*/  ULOP3.LUT UR5, UR5, 0x1ffffe, URZ, 0xc0, !UPT ;  /* 0x001ffffe05057892 */ /* 0x000fc8000f8ec03f */
[----:B------:R-:W-:-:S03]  /*1410*/  UIADD3 UR5, UR4, -UR5, URZ ;  /* 0x8000000504057290 */ /* 0x000fc6000fffe03f */
[----:B------:R-:W-:Y:S01]  /*1420*/  ULDC UR4, c[0x0][0x28c] ;  /* 0x0000a30000047ab9 */ /* 0x000fe20000000800 */
[----:B------:R-:W-:Y:S01]  /*1430*/  ULEA UR5, UR5, UR45, 0xb ;  /* 0x0000002d05057291 */ /* 0x000fe2000f8e583f */
[----:B------:R-:W-:-:S03]  /*1440*/  ISETP.LT.AND P0, PT, RZ, UR4, PT ;  /* 0x00000004ff007c0c */ /* 0x000fc6000bf01270 */
[----:B------:R-:W-:-:S04]  /*1450*/  UIADD3 UR5, UR5, 0x180, URZ ;  /* 0x0000018005057890 */ /* 0x000fc8000fffe03f */
[----:B------:R-:W-:-:S04]  /*1460*/  USHF.R.U32.HI UR5, URZ, 0x4, UR5 ;  /* 0x000000043f057899 */ /* 0x000fc80008011605 */
[----:B------:R-:W-:-:S04]  /*1470*/  ULOP3.LUT UR5, UR5, 0x3fff, URZ, 0xc0, !UPT ;  /* 0x00003fff05057892 */ /* 0x000fc8000f8ec03f */
[----:B------:R-:W-:Y:S01]  /*1480*/  ULOP3.LUT UR46, UR5, 0x10000, URZ, 0xfc, !UPT ;  /* 0x00010000052e7892 */ /* 0x000fe2000f8efc3f */
[----:B--23-5:R-:W-:Y:S11]  /*1490*/  @P0 BRA `(.L_x_14) ;  /* 0x0000000000400947 */ /* 0x02cff60003800000 */
[----:B------:R-:W-:Y:S01]  /*14a0*/  MOV R0, 0x0 ;  /* 0x0000000000007802 */ /* 0x000fe20000000f00 */
[----:B------:R-:W-:Y:S01]  /*14b0*/  ULDC.64 UR4, c[0x4][0x68] ;  /* 0x01001a0000047ab9 */ /* 0x000fe20000000a00 */
[----:B------:R-:W-:Y:S01]  /*14c0*/  ULDC.64 UR6, c[0x4][0x8] ;  /* 0x0100020000067ab9 */ /* 0x000fe20000000a00 */
[----:B------:R-:W-:Y:S01]  /*14d0*/  IMAD.U32 R4, RZ, RZ, UR4 ;  /* 0x00000004ff047e24 */ /* 0x000fe2000f8e00ff */
[----:B------:R0:W1:Y:S01]  /*14e0*/  LDC.64 R14, c[0x4][R0] ;  /* 0x01000000000e7b82 */ /* 0x0000620000000a00 */
[----:B------:R-:W-:Y:S01]  /*14f0*/  IMAD.U32 R5, RZ, RZ, UR5 ;  /* 0x00000005ff057e24 */ /* 0x000fe2000f8e00ff */
[----:B------:R-:W-:Y:S01]  /*1500*/  ULDC.64 UR4, c[0x4][0x70] ;  /* 0x01001c0000047ab9 */ /* 0x000fe20000000a00 */
[----:B------:R-:W-:Y:S02]  /*1510*/  IMAD.U32 R10, RZ, RZ, UR6 ;  /* 0x00000006ff0a7e24 */ /* 0x000fe4000f8e00ff */
[----:B------:R-:W-:Y:S02]  /*1520*/  IMAD.U32 R6, RZ, RZ, UR4 ;  /* 0x00000004ff067e24 */ /* 0x000fe4000f8e00ff */
[----:B------:R-:W-:-:S02]  /*1530*/  IMAD.U32 R7, RZ, RZ, UR5 ;  /* 0x00000005ff077e24 */ /* 0x000fc4000f8e00ff */
[----:B------:R-:W-:Y:S02]  /*1540*/  IMAD.U32 R11, RZ, RZ, UR7 ;  /* 0x00000007ff0b7e24 */ /* 0x000fe4000f8e00ff */
[----:B------:R-:W-:Y:S02]  /*1550*/  IMAD.MOV.U32 R8, RZ, RZ, 0x1e1 ;  /* 0x000001e1ff087424 */ /* 0x000fe400078e00ff */
[----:B------:R-:W-:Y:S02]  /*1560*/  IMAD.MOV.U32 R12, RZ, RZ, 0x1 ;  /* 0x00000001ff0c7424 */ /* 0x000fe400078e00ff */
[----:B0-----:R-:W-:-:S07]  /*1570*/  IMAD.MOV.U32 R13, RZ, RZ, RZ ;  /* 0x000000ffff0d7224 */ /* 0x001fce00078e00ff */
[----:B------:R-:W-:-:S07]  /*1580*/  LEPC R20, `(.L_x_14) ;  /* 0x000000001014794e */ /* 0x000fce0000000000 */
[----:B-1---5:R-:W-:Y:S05]  /*1590*/  CALL.ABS.NOINC R14 ;  /* 0x000000000e007343 */ /* 0x022fea0003c00000 */
.L_x_14:
[----:B------:R-:W-:-:S13]  /*15a0*/  ISETP.NE.AND P0, PT, R112, 0x3, PT ;  /* 0x000000037000780c */ /* 0x000fda0003f05270 */
[----:B------:R-:W-:Y:S05]  /*15b0*/  @!P0 BRA `(.L_x_15) ;  /* 0x0000000000048947 */ /* 0x000fea0003800000 */
[----:B------:R-:W-:Y:S01]  /*15c0*/  BPT.TRAP 0x1 ;  /* 0x000000040000795c */ /* 0x000fe20000300000 */
.L_x_15:
[----:B------:R-:W-:Y:S02]  /*15d0*/  IMAD.U32 R3, RZ, RZ, UR41 ;  /* 0x00000029ff037e24 */ /* 0x000fe4000f8e00ff */
[----:B------:R-:W-:-:S03]  /*15e0*/  IMAD.U32 R0, RZ, RZ, UR40 ;  /* 0x00000028ff007e24 */ /* 0x000fc6000f8e00ff */
[----:B------:R-:W-:Y:S02]  /*15f0*/  LEA R3, R3, UR45, 0x3 ;  /* 0x0000002d03037c11 */ /* 0x000fe4000f8e18ff */
[----:B------:R-:W-:-:S04]  /*1600*/  SHF.L.U32 R0, R0, 0x1f, RZ ;  /* 0x0000001f00007819 */ /* 0x000fc800000006ff */
[----:B------:R0:W1:Y:S01]  /*1610*/  SYNCS.PHASECHK.TRANS64.TRYWAIT P1, [R3+URZ], R0 ;  /* 0x00000000030075a7 */ /* 0x000062000802017f */
[----:B------:R-:W-:Y:S05]  /*1620*/  @!P0 BRA `(.L_x_16) ;  /* 0x0000000000048947 */ /* 0x000fea0003800000 */
[----:B------:R-:W-:Y:S01]  /*1630*/  BPT.TRAP 0x1 ;  /* 0x000000040000795c */ /* 0x000fe20000300000 */
.L_x_16:
[----:B------:R-:W-:-:S05]  /*1640*/  IMAD.U32 R4, RZ, RZ, UR44 ;  /* 0x0000002cff047e24 */ /* 0x000fca000f8e00ff */
[----:B------:R-:W-:Y:S01]  /*1650*/  ISETP.GE.AND P2, PT, R4, 0x1, PT ;  /* 0x000000010400780c */ /* 0x000fe20003f46270 */
[----:B-1----:R-:W-:-:S12]  /*1660*/  @P1 BRA `(.L_x_17) ;  /* 0x0000000000081947 */ /* 0x002fd80003800000 */
[----:B------:R-:W1:Y:S02]  /*1670*/  SYNCS.PHASECHK.TRANS64.TRYWAIT P1, [R3+URZ], R0 ;  /* 0x00000000030075a7 */ /* 0x000e64000802017f */
[----:B-1----:R-:W-:Y:S05]  /*1680*/  @!P1 BRA `(.L_x_18) ;  /* 0x0000007800e09947 */ /* 0x002fea0003800000 */
.L_x_17:
[----:B------:R-:W-:Y:S05]  /*1690*/  WARPSYNC.ALL ;  /* 0x0000000000007948 */ /* 0x000fea0003800000 */
[----:B------:R-:W-:Y:S01]  /*16a0*/  UIADD3 UR4, UR45, 0x34180, URZ ;  /* 0x000341802d047890 */ /* 0x000fe2000fffe03f */
[----:B------:R-:W-:Y:S01]  /*16b0*/  WARPGROUP.ARRIVE ;  /* 0x00000000000079c5 */ /* 0x000fe20000000000 */
[----:B------:R-:W-:Y:S01]  /*16c0*/  UMOV UR5, 0xc0000010 ;  /* 0xc000001000057882 */ /* 0x000fe20000000000 */
[----:B------:R-:W-:Y:S01]  /*16d0*/  UMOV UR7, 0xc0000010 ;  /* 0xc000001000077882 */ /* 0x000fe20000000000 */
[----:B------:R-:W-:-:S04]  /*16e0*/  USHF.R.U32.HI UR4, URZ, 0x4, UR4 ;  /* 0x000000043f047899 */ /* 0x000fc80008011604 */
[----:B------:R-:W-:-:S04]  /*16f0*/  ULOP3.LUT UR4, UR4, 0x3fff, URZ, 0xc0, !UPT ;  /* 0x00003fff04047892 */ /* 0x000fc8000f8ec03f */
[----:B------:R-:W-:Y:S02]  /*1700*/  ULOP3.LUT UR8, UR4, 0x10000, URZ, 0xfc, !UPT ;  /* 0x0001000004087892 */ /* 0x000fe4000f8efc3f */
[----:B------:R-:W-:Y:S02]  /*1710*/  ULEA UR4, UR41, UR46, 0xa ;  /* 0x0000002e29047291 */ /* 0x000fe4000f8e503f */
[----:B------:R-:W-:Y:S02]  /*1720*/  ULEA UR6, UR41, UR8, 0x6 ;  /* 0x0000000829067291 */ /* 0x000fe4000f8e303f */
[----:B------:R-:W-:Y:S02]  /*1730*/  UIADD3 UR9, UR4, 0x100, URZ ;  /* 0x0000010004097890 */ /* 0x000fe4000fffe03f */
[----:B------:R-:W-:Y:S02]  /*1740*/  UIADD3 UR10, UR4, 0x200, URZ ;  /* 0x00000200040a7890 */ /* 0x000fe4000fffe03f */
[----:B------:R-:W-:-:S03]  /*1750*/  UIADD3 UR11, UR4, 0x300, URZ ;  /* 0x00000300040b7890 */ /* 0x000fc6000fffe03f */
[----:B------:R-:W-:Y:S01]  /*1760*/  HGMMA.64x32x16.F32 R72, gdesc[UR4], RZ, !UPT, gsb0 ;  /* 0x00600000044879f0 */ /* 0x000fe2000c0008ff */
[----:B------:R-:W-:Y:S01]  /*1770*/  UMOV UR4, UR9 ;  /* 0x0000000900047c82 */ /* 0x000fe20008000000 */
[----:B------:R-:W-:Y:S01]  /*1780*/  UMOV UR5, 0xc0000010 ;  /* 0xc000001000057882 */ /* 0x000fe20000000000 */
[----:B------:R-:W-:Y:S02]  /*1790*/  WARPGROUP.DEPBAR.LE gsb0, 0x0 ;  /* 0x00008000000079c5 */ /* 0x000fe40000010000 */
[----:B------:R-:W-:-:S06]  /*17a0*/  WARPGROUP.ARRIVE ;  /* 0x00000000000079c5 */ /* 0x000fcc0000000000 */
        /* <DEDUP_REMOVED lines=10> */
[----:B------:R-:W-:Y:S03]  /*1850*/  HGMMA.64x32x16.F32 R24, gdesc[UR4], RZ, !UPT, gsb0 ;  /* 0x00600000041879f0 */ /* 0x000fe6000c0008ff */
[----:B------:R-:W-:Y:S02]  /*1860*/  WARPGROUP.DEPBAR.LE gsb0, 0x0 ;  /* 0x00008000000079c5 */ /* 0x000fe40000010000 */
[----:B------:R-:W-:Y:S05]  /*1870*/  @!P2 BRA `(.L_x_19) ;  /* 0x0000000000fca947 */ /* 0x000fea0003800000 */
[----:B------:R-:W-:Y:S01]  /*1880*/  UIADD3 UR4, UR41, 0x1, URZ ;  /* 0x0000000129047890 */ /* 0x000fe2000fffe03f */
[----:B01----:R-:W-:Y:S01]  /*1890*/  IMAD.U32 R0, RZ, RZ, UR44 ;  /* 0x0000002cff007e24 */ /* 0x003fe2000f8e00ff */
[----:B------:R-:W-:Y:S02]  /*18a0*/  UMOV UR10, UR41 ;  /* 0x00000029000a7c82 */ /* 0x000fe40008000000 */
[----:B------:R-:W-:-:S04]  /*18b0*/  UISETP.NE.AND UP0, UPT, UR4, 0xd, UPT ;  /* 0x0000000d0400788c */ /* 0x000fc8000bf05270 */
[----:B------:R-:W-:Y:S02]  /*18c0*/  USEL UR5, URZ, 0x1, UP0 ;  /* 0x000000013f057887 */ /* 0x000fe40008000000 */
[----:B------:R-:W-:Y:S02]  /*18d0*/  USEL UR9, UR4, URZ, UP0 ;  /* 0x0000003f04097287 */ /* 0x000fe40008000000 */
[----:B------:R-:W-:-:S06]  /*18e0*/  ULOP3.LUT UR5, UR40, UR5, URZ, 0x3c, !UPT ;  /* 0x0000000528057292 */ /* 0x000fcc000f8e3c3f */
[----:B------:R-:W-:-:S07]  /*18f0*/  IMAD.U32 R5, RZ, RZ, UR5 ;  /* 0x00000005ff057e24 */ /* 0x000fce000f8e00ff */
.L_x_26:
[----:B01----:R-:W-:Y:S05]  /*1900*/  @!P0 BRA `(.L_x_20) ;  /* 0x0000000000048947 */ /* 0x003fea0003800000 */
[----:B------:R-:W-:Y:S01]  /*1910*/  BPT.TRAP 0x1 ;  /* 0x000000040000795c */ /* 0x000fe20000300000 */
.L_x_20:
[----:B------:R-:W-:Y:S01]  /*1920*/  ULEA UR4, UR9, UR45, 0x3 ;  /* 0x0000002d09047291 */ /* 0x000fe2000f8e183f */
[----:B------:R-:W-:-:S08]  /*1930*/  SHF.L.U32 R3, R5, 0x1f, RZ ;  /* 0x0000001f05037819 */ /* 0x000fd000000006ff */
[----:B------:R0:W1:Y:S01]  /*1940*/  SYNCS.PHASECHK.TRANS64.TRYWAIT P1, [UR4], R3 ;  /* 0x00000003ff0075a7 */ /* 0x0000620008020144 */
[----:B------:R-:W-:Y:S05]  /*1950*/  @!P0 BRA `(.L_x_21) ;  /* 0x0000000000048947 */ /* 0x000fea0003800000 */
[----:B------:R-:W-:Y:S01]  /*1960*/  BPT.TRAP 0x1 ;  /* 0x000000040000795c */ /* 0x000fe20000300000 */
.L_x_21:
[----:B-1----:R-:W-:Y:S05]  /*1970*/  @P1 BRA `(.L_x_22) ;  /* 0x0000000000081947 */ /* 0x002fea0003800000 */
[----:B------:R-:W1:Y:S02]  /*1980*/  SYNCS.PHASECHK.TRANS64.TRYWAIT P1, [UR4], R3 ;  /* 0x00000003ff0075a7 */ /* 0x000e640008020144 */
[----:B-1----:R-:W-:Y:S05]  /*1990*/  @!P1 BRA `(.L_x_23) ;  /* 0x0000007800309947 */ /* 0x002fea0003800000 */
.L_x_22:
[----:B------:R-:W-:Y:S01]  /*19a0*/  ULEA UR6, UR9, UR8, 0x6 ;  /* 0x0000000809067291 */ /* 0x000fe2000f8e303f */
[----:B------:R-:W-:Y:S01]  /*19b0*/  WARPGROUP.ARRIVE ;  /* 0x00000000000079c5 */ /* 0x000fe20000000000 */
[----:B------:R-:W-:Y:S01]  /*19c0*/  ULEA UR4, UR9, UR46, 0xa ;  /* 0x0000002e09047291 */ /* 0x000fe2000f8e503f */
[----:B------:R-:W-:Y:S01]  /*19d0*/  UMOV UR7, 0xc0000010 ;  /* 0xc000001000077882 */ /* 0x000fe20000000000 */
[----:B------:R-:W-:Y:S02]  /*19e0*/  UMOV UR5, 0xc0000010 ;  /* 0xc000001000057882 */ /* 0x000fe40000000000 */
[----:B------:R-:W-:Y:S02]  /*19f0*/  UIADD3 UR11, UR4, 0x100, URZ ;  /* 0x00000100040b7890 */ /* 0x000fe4000fffe03f */
[----:B------:R-:W-:Y:S02]  /*1a00*/  UIADD3 UR12, UR4, 0x200, URZ ;  /* 0x00000200040c7890 */ /* 0x000fe4000fffe03f */
[----:B------:R-:W-:-:S02]  /*1a10*/  UIADD3 UR13, UR4, 0x300, URZ ;  /* 0x00000300040d7890 */ /* 0x000fc4000fffe03f */
[----:B------:R-:W-:Y:S01]  /*1a20*/  HGMMA.64x32x16.F32 R72, gdesc[UR4], R72, gsb0 ;  /* 0x00600000044879f0 */ /* 0x000fe20008000848 */
[----:B------:R-:W-:Y:S01]  /*1a30*/  UMOV UR5, 0xc0000010 ;  /* 0xc000001000057882 */ /* 0x000fe20000000000 */
[----:B------:R-:W-:Y:S01]  /*1a40*/  UMOV UR4, UR11 ;  /* 0x0000000b00047c82 */ /* 0x000fe20008000000 */
[----:B------:R-:W-:Y:S02]  /*1a50*/  WARPGROUP.DEPBAR.LE gsb0, 0x0 ;  /* 0x00008000000079c5 */ /* 0x000fe40000010000 */
[----:B------:R-:W-:-:S06]  /*1a60*/  WARPGROUP.ARRIVE ;  /* 0x00000000000079c5 */ /* 0x000fcc0000000000 */
[----:B------:R-:W-:Y:S01]  /*1a70*/  HGMMA.64x32x16.F32 R56, gdesc[UR4], R56, gsb0 ;  /* 0x00600000043879f0 */ /* 0x000fe20008000838 */
[----:B------:R-:W-:Y:S01]  /*1a80*/  UMOV UR4, UR12 ;  /* 0x0000000c00047c82 */ /* 0x000fe20008000000 */
[----:B------:R-:W-:Y:S01]  /*1a90*/  UMOV UR5, 0xc0000010 ;  /* 0xc000001000057882 */ /* 0x000fe20000000000 */
[----:B------:R-:W-:Y:S02]  /*1aa0*/  WARPGROUP.DEPBAR.LE gsb0, 0x0 ;  /* 0x00008000000079c5 */ /* 0x000fe40000010000 */
[----:B------:R-:W-:-:S06]  /*1ab0*/  WARPGROUP.ARRIVE ;  /* 0x00000000000079c5 */ /* 0x000fcc0000000000 */
[----:B------:R-:W-:Y:S01]  /*1ac0*/  HGMMA.64x32x16.F32 R40, gdesc[UR4], R40, gsb0 ;  /* 0x00600000042879f0 */ /* 0x000fe20008000828 */
[----:B------:R-:W-:Y:S01]  /*1ad0*/  UMOV UR4, UR13 ;  /* 0x0000000d00047c82 */ /* 0x000fe20008000000 */
[----:B------:R-:W-:Y:S01]  /*1ae0*/  UMOV UR5, 0xc0000010 ;  /* 0xc000001000057882 */ /* 0x000fe20000000000 */
[----:B------:R-:W-:Y:S02]  /*1af0*/  WARPGROUP.DEPBAR.LE gsb0, 0x0 ;  /* 0x00008000000079c5 */ /* 0x000fe40000010000 */
[----:B------:R-:W-:-:S06]  /*1b00*/  WARPGROUP.ARRIVE ;  /* 0x00000000000079c5 */ /* 0x000fcc0000000000 */
[----:B------:R-:W-:Y:S03]  /*1b10*/  HGMMA.64x32x16.F32 R24, gdesc[UR4], R24, gsb0 ;  /* 0x00600000041879f0 */ /* 0x000fe60008000818 */
[----:B------:R-:W-:Y:S02]  /*1b20*/  WARPGROUP.DEPBAR.LE gsb0, 0x0 ;  /* 0x00008000000079c5 */ /* 0x000fe40000010000 */
[----:B------:R-:W-:Y:S05]  /*1b30*/  @!P0 BRA `(.L_x_24) ;  /* 0x0000000000048947 */ /* 0x000fea0003800000 */
[----:B------:R-:W-:Y:S01]  /*1b40*/  BPT.TRAP 0x1 ;  /* 0x000000040000795c */ /* 0x000fe20000300000 */
.L_x_24:
[----:B------:R-:W-:Y:S01]  /*1b50*/  ULEA UR4, UR10, UR45, 0x3 ;  /* 0x0000002d0a047291 */ /* 0x000fe2000f8e183f */
[----:B------:R-:W-:-:S03]  /*1b60*/  ISETP.GT.U32.AND P1, PT, R18, 0x1, PT ;  /* 0x000000011200780c */ /* 0x000fc60003f24070 */
[----:B------:R-:W-:-:S04]  /*1b70*/  UIADD3 UR4, UR4, 0x68, URZ ;  /* 0x0000006804047890 */ /* 0x000fc8000fffe03f */
[----:B------:R-:W-:-:S09]  /*1b80*/  UPRMT UR4, URZ, 0x654, UR4 ;  /* 0x000006543f047896 */ /* 0x000fd20008000004 */
[----:B------:R-:W-:Y:S01]  /*1b90*/  SYNCS.ARRIVE.TRANS64.RED.A1T0 RZ, [UR4], RZ ;  /* 0x000000ffffff79a7 */ /* 0x000fe20008100404 */
[----:B------:R-:W-:Y:S05]  /*1ba0*/  @P1 BRA `(.L_x_25) ;  /* 0x0000000000041947 */ /* 0x000fea0003800000 */
[----:B------:R-:W-:Y:S01]  /*1bb0*/  BPT.TRAP 0x1 ;  /* 0x000000040000795c */ /* 0x000fe20000300000 */
.L_x_25:
[----:B------:R-:W-:Y:S01]  /*1bc0*/  UIADD3 UR9, UR9, 0x1, URZ ;  /* 0x0000000109097890 */ /* 0x000fe2000fffe03f */
[C---:B------:R-:W-:Y:S01]  /*1bd0*/  ISETP.GT.AND P1, PT, R0.reuse, 0x1, PT ;  /* 0x000000010000780c */ /* 0x040fe20003f24270 */
[----:B------:R-:W-:Y:S01]  /*1be0*/  UIADD3 UR10, UR10, 0x1, URZ ;  /* 0x000000010a0a7890 */ /* 0x000fe2000fffe03f */
[----:B------:R-:W-:Y:S01]  /*1bf0*/  VIADD R0, R0, 0xffffffff ;  /* 0xffffffff00007836 */ /* 0x000fe20000000000 */
[----:B------:R-:W-:Y:S02]  /*1c00*/  UISETP.NE.AND UP0, UPT, UR9, 0xd, UPT ;  /* 0x0000000d0900788c */ /* 0x000fe4000bf05270 */
[----:B------:R-:W-:Y:S02]  /*1c10*/  UISETP.NE.AND UP1, UPT, UR10, 0xd, UPT ;  /* 0x0000000d0a00788c */ /* 0x000fe4000bf25270 */
[----:B------:R-:W-:Y:S02]  /*1c20*/  USEL UR4, URZ, 0x1, UP0 ;  /* 0x000000013f047887 */ /* 0x000fe40008000000 */
[----:B------:R-:W-:-:S02]  /*1c30*/  USEL UR9, UR9, URZ, UP0 ;  /* 0x0000003f09097287 */ /* 0x000fc40008000000 */
[----:B------:R-:W-:Y:S02]  /*1c40*/  USEL UR10, UR10, URZ, UP1 ;  /* 0x0000003f0a0a7287 */ /* 0x000fe40008800000 */
[----:B------:R-:W-:Y:S01]  /*1c50*/  LOP3.LUT R5, R5, UR4, RZ, 0x3c, !PT ;  /* 0x0000000405057c12 */ /* 0x000fe2000f8e3cff */
[----:B------:R-:W-:Y:S09]  /*1c60*/  @P1 BRA `(.L_x_26) ;  /* 0xfffffffc00241947 */ /* 0x000ff2000383ffff */
.L_x_19:
[----:B01----:R-:W0:Y:S02]  /*1c70*/  LDC R0, c[0x0][0x28c] ;  /* 0x0000a300ff007b82 */ /* 0x003e240000000800 */
[----:B0-----:R-:W-:-:S13]  /*1c80*/  ISETP.GE.AND P1, PT, R0, 0x1, PT ;  /* 0x000000010000780c */ /* 0x001fda0003f26270 */
[----:B------:R-:W-:Y:S05]  /*1c90*/  @!P1 BRA `(.L_x_27) ;  /* 0x0000000000349947 */ /* 0x000fea0003800000 */
[----:B------:R-:W-:Y:S05]  /*1ca0*/  @!P0 BRA `(.L_x_28) ;  /* 0x0000000000048947 */ /* 0x000fea0003800000 */
[----:B------:R-:W-:Y:S01]  /*1cb0*/  BPT.TRAP 0x1 ;  /* 0x000000040000795c */ /* 0x000fe20000300000 */
.L_x_28:
[----:B------:R-:W-:Y:S01]  /*1cc0*/  UIADD3 UR6, UR44, UR41, URZ ;  /* 0x000000292c067290 */ /* 0x000fe2000fffe03f */
[----:B------:R-:W-:-:S03]  /*1cd0*/  ISETP.GT.U32.AND P0, PT, R18, 0x1, PT ;  /* 0x000000011200780c */ /* 0x000fc60003f04070 */
[----:B------:R-:W-:-:S04]  /*1ce0*/  UIMAD.WIDE.U32 UR4, UR6, 0x4ec4ec4f, URZ ;  /* 0x4ec4ec4f060478a5 */ /* 0x000fc8000f8e003f */
[----:B------:R-:W-:-:S04]  /*1cf0*/  USHF.R.U32.HI UR4, URZ, 0x2, UR5 ;  /* 0x000000023f047899 */ /* 0x000fc80008011605 */
[----:B------:R-:W-:-:S04]  /*1d00*/  UIMAD UR6, UR4, -0xd, UR6 ;  /* 0xfffffff3040678a4 */ /* 0x000fc8000f8e0206 */
[----:B------:R-:W-:-:S04]  /*1d10*/  ULEA UR6, UR6, UR45, 0x3 ;  /* 0x0000002d06067291 */ /* 0x000fc8000f8e183f */
[----:B------:R-:W-:-:S04]  /*1d20*/  UIADD3 UR6, UR6, 0x68, URZ ;  /* 0x0000006806067890 */ /* 0x000fc8000fffe03f */
[----:B------:R-:W-:-:S09]  /*1d30*/  UPRMT UR6, URZ, 0x654, UR6 ;  /* 0x000006543f067896 */ /* 0x000fd20008000006 */
[----:B------:R-:W-:Y:S01]  /*1d40*/  SYNCS.ARRIVE.TRANS64.RED.A1T0 RZ, [UR6], RZ ;  /* 0x000000ffffff79a7 */ /* 0x000fe20008100406 */
[----:B------:R-:W-:Y:S05]  /*1d50*/  @P0 BRA `(.L_x_27) ;  /* 0x0000000000040947 */ /* 0x000fea0003800000 */
[----:B------:R-:W-:Y:S01]  /*1d60*/  BPT.TRAP 0x1 ;  /* 0x000000040000795c */ /* 0x000fe20000300000 */
.L_x_27:
[----:B------:R-:W-:Y:S01]  /*1d70*/  IMAD.SHL.U32 R7, R110, 0x20, RZ ;  /* 0x000000206e077824 */ /* 0x000fe200078e00ff */
[----:B------:R-:W-:Y:S01]  /*1d80*/  UIADD3 UR41, UR43, UR41, URZ ;  /* 0x000000292b297290 */ /* 0x000fe2000fffe03f */
[----:B------:R-:W-:Y:S01]  /*1d90*/  SHF.R.S32.HI R13, RZ, 0x1f, R97 ;  /* 0x0000001fff0d7819 */ /* 0x000fe20000011461 */
[----:B------:R-:W-:Y:S01]  /*1da0*/  ULDC UR7, c[0x0][0x288] ;  /* 0x0000a20000077ab9 */ /* 0x000fe20000000800 */
[----:B------:R-:W-:Y:S01]  /*1db0*/  IMAD.SHL.U32 R3, R109, 0x200, RZ ;  /* 0x000002006d037824 */ /* 0x000fe200078e00ff */
[C---:B------:R-:W-:Y:S01]  /*1dc0*/  LOP3.LUT R14, R7.reuse, 0x6, R96, 0xf8, !PT ;  /* 0x00000006070e7812 */ /* 0x040fe200078ef860 */
[----:B------:R-:W-:Y:S01]  /*1dd0*/  UISETP.GT.U32.AND UP0, UPT, UR41, 0xc, UPT ;  /* 0x0000000c2900788c */ /* 0x000fe2000bf04070 */
[----:B------:R-:W-:Y:S01]  /*1de0*/  ISETP.GE.AND P0, PT, R7, UR7, PT ;  /* 0x0000000707007c0c */ /* 0x000fe2000bf06270 */
[----:B------:R-:W-:Y:S01]  /*1df0*/  ULDC.64 UR4, c[0x0][0x5d0] ;  /* 0x0001740000047ab9 */ /* 0x000fe20000000a00 */
[----:B------:R-:W-:Y:S01]  /*1e00*/  SHF.R.S32.HI R15, RZ, 0x1f, R14 ;  /* 0x0000001fff0f7819 */ /* 0x000fe2000001140e */
[----:B------:R-:W-:Y:S01]  /*1e10*/  ULDC UR10, c[0x0][0x284] ;  /* 0x0000a100000a7ab9 */ /* 0x000fe20000000800 */
[----:B------:R-:W-:Y:S01]  /*1e20*/  IMAD R0, R13, UR4, RZ ;  /* 0x000000040d007c24 */ /* 0x000fe2000f8e02ff */
[----:B------:R-:W-:Y:S01]  /*1e30*/  UISETP.LT.U32.AND UP0, UPT, UR43, 0xd, UP0 ;  /* 0x0000000d2b00788c */ /* 0x000fe20008701070 */
[----:B------:R-:W-:Y:S01]  /*1e40*/  ISETP.GE.OR P0, PT, R3, UR10, P0 ;  /* 0x0000000a03007c0c */ /* 0x000fe20008706670 */
[----:B------:R-:W-:Y:S01]  /*1e50*/  UISETP.GE.U32.AND UP1, UPT, UR43, 0xd, UPT ;  /* 0x0000000d2b00788c */ /* 0x000fe2000bf26070 */
[C---:B------:R-:W-:Y:S01]  /*1e60*/  IMAD R9, R97.reuse, UR5, R0 ;  /* 0x0000000561097c24 */ /* 0x040fe2000f8e0200 */
[----:B------:R-:W-:Y:S01]  /*1e70*/  USEL UR6, URZ, 0x1, !UP0 ;  /* 0x000000013f067887 */ /* 0x000fe2000c000000 */
[----:B------:R-:W-:Y:S01]  /*1e80*/  IMAD.WIDE.U32 R4, R97, UR4, R14 ;  /* 0x0000000461047c25 */ /* 0x000fe2000f8e000e */
[----:B------:R-:W-:Y:S01]  /*1e90*/  UIMAD.WIDE.U32 UR4, UR41, 0x4ec4ec4f, URZ ;  /* 0x4ec4ec4f290478a5 */ /* 0x000fe2000f8e003f */
[----:B------:R-:W-:-:S02]  /*1ea0*/  ULDC.64 UR8, c[0x0][0x5c8] ;  /* 0x0001720000087ab9 */ /* 0x000fc40000000a00 */
[----:B------:R-:W-:Y:S01]  /*1eb0*/  IMAD.WIDE R114, R109, 0x200, R22 ;  /* 0x000002006d727825 */ /* 0x000fe200078e0216 */
[----:B------:R-:W-:Y:S02]  /*1ec0*/  USHF.R.U32.HI UR4, URZ, 0x2, UR5 ;  /* 0x000000023f047899 */ /* 0x000fe40008011605 */
[----:B------:R-:W-:Y:S01]  /*1ed0*/  ULOP3.LUT UR40, UR40, UR6, URZ, 0x3c, !UPT ;  /* 0x0000000628287292 */ /* 0x000fe2000f8e3c3f */
[----:B------:R-:W-:Y:S01]  /*1ee0*/  IMAD R11, R115, UR8, RZ ;  /* 0x00000008730b7c24 */ /* 0x000fe2000f8e02ff */
[----:B------:R-:W-:Y:S01]  /*1ef0*/  UIMAD UR41, UR4, -0xd, UR41 ;  /* 0xfffffff3042978a4 */ /* 0x000fe2000f8e0229 */
[----:B------:R-:W-:Y:S01]  /*1f00*/  IMAD.IADD R5, R5, 0x1, R9 ;  /* 0x0000000105057824 */ /* 0x000fe200078e0209 */
[----:B------:R-:W-:Y:S01]  /*1f10*/  @UP1 ULOP3.LUT UR40, UR40, 0x1, UR4, 0x78, !UPT ;  /* 0x0000000128281892 */ /* 0x000fe2000f8e7804 */
[C---:B------:R-:W-:Y:S02]  /*1f20*/  IMAD R11, R114.reuse, UR9, R11 ;  /* 0x00000009720b7c24 */ /* 0x040fe4000f8e020b */
[----:B------:R-:W-:-:S04]  /*1f30*/  IMAD.WIDE.U32 R116, R114, UR8, R4 ;  /* 0x0000000872747c25 */ /* 0x000fc8000f8e0004 */
[----:B------:R-:W-:Y:S01]  /*1f40*/  IMAD.MOV.U32 R10, RZ, RZ, -0x1 ;  /* 0xffffffffff0a7424 */ /* 0x000fe200078e00ff */
[----:B------:R-:W-:Y:S06]  /*1f50*/  @P0 BRA `(.L_x_29) ;  /* 0x00000050006c0947 */ /* 0x000fec0003800000 */
[----:B-----5:R-:W-:Y:S01]  /*1f60*/  FSETP.NEU.AND P0, PT, R88, RZ, PT ;  /* 0x000000ff5800720b */ /* 0x020fe20003f0d000 */
[----:B------:R-:W-:Y:S01]  /*1f70*/  IMAD.IADD R3, R108, 0x1, -R3 ;  /* 0x000000016c037824 */ /* 0x000fe200078e0a03 */
[----:B------:R-:W-:Y:S01]  /*1f80*/  BSSY B0, `(.L_x_29) ;  /* 0x0000518000007945 */ /* 0x000fe20003800000 */
[----:B------:R-:W-:Y:S02]  /*1f90*/  IMAD.IADD R0, R94, 0x1, -R7 ;  /* 0x000000015e007824 */ /* 0x000fe400078e0a07 */
[----:B------:R-:W-:Y:S01]  /*1fa0*/  IMAD.IADD R109, R117, 0x1, R11 ;  /* 0x00000001756d7824 */ /* 0x000fe200078e020b */
[----:B------:R-:W-:-:S04]  /*1fb0*/  ISETP.GT.AND P1, PT, R3, RZ, PT ;  /* 0x000000ff0300720c */ /* 0x000fc80003f24270 */
[----:B------:R-:W-:-:S03]  /*1fc0*/  ISETP.GT.AND P3, PT, R0, RZ, P1 ;  /* 0x000000ff0000720c */ /* 0x000fc60000f64270 */
[----:B------:R-:W-:Y:S10]  /*1fd0*/  @!P0 BRA `(.L_x_30) ;  /* 0x00000038002c8947 */ /* 0x000ff40003800000 */
[----:B------:R-:W0:Y:S01]  /*1fe0*/  LDC.64 R120, c[0x0][0x5b8] ;  /* 0x00016e00ff787b82 */ /* 0x000e220000000a00 */
[----:B------:R-:W-:-:S07]  /*1ff0*/  ULDC.64 UR4, c[0x0][0x5c0] ;  /* 0x0001700000047ab9 */ /* 0x000fce0000000a00 */
[----:B------:R-:W1:Y:S08]  /*2000*/  LDC.64 R122, c[0x0][0x5b0] ;  /* 0x00016c00ff7a7b82 */ /* 0x000e700000000a00 */
[----:B------:R-:W2:Y:S01]  /*2010*/  LDC.64 R20, c[0x0][0x5a8] ;  /* 0x00016a00ff147b82 */ /* 0x000ea20000000a00 */
[-C--:B0-----:R-:W-:Y:S02]  /*2020*/  IMAD R4, R13, R120.reuse, RZ ;  /* 0x000000780d047224 */ /* 0x081fe400078e02ff */
[----:B------:R-:W-:-:S04]  /*2030*/  IMAD.WIDE.U32 R118, R97, R120, R14 ;  /* 0x0000007861767225 */ /* 0x000fc800078e000e */
[----:B------:R-:W-:Y:S02]  /*2040*/  IMAD R113, R97, R121, R4 ;  /* 0x0000007961717224 */ /* 0x000fe400078e0204 */
[-C--:B-1----:R-:W-:Y:S02]  /*2050*/  IMAD R4, R115, R122.reuse, RZ ;  /* 0x0000007a73047224 */ /* 0x082fe400078e02ff */
[----:B------:R-:W-:Y:S02]  /*2060*/  IMAD.IADD R9, R119, 0x1, R113 ;  /* 0x0000000177097824 */ /* 0x000fe400078e0271 */
[----:B------:R-:W-:Y:S02]  /*2070*/  IMAD.MOV.U32 R8, RZ, RZ, R118 ;  /* 0x000000ffff087224 */ /* 0x000fe400078e0076 */
[C---:B------:R-:W-:Y:S02]  /*2080*/  IMAD R117, R114.reuse, R123, R4 ;  /* 0x0000007b72757224 */ /* 0x040fe400078e0204 */
[----:B------:R-:W-:-:S04]  /*2090*/  IMAD.WIDE.U32 R6, R114, R122, R8 ;  /* 0x0000007a72067225 */ /* 0x000fc800078e0008 */
[----:B------:R-:W-:Y:S01]  /*20a0*/  IMAD.IADD R5, R7, 0x1, R117 ;  /* 0x0000000107057824 */ /* 0x000fe200078e0275 */
[----:B--2---:R-:W-:-:S04]  /*20b0*/  LEA R4, P0, R6, R20, 0x1 ;  /* 0x0000001406047211 */ /* 0x004fc800078008ff */
[----:B------:R-:W-:-:S05]  /*20c0*/  LEA.HI.X R5, R6, R21, R5, 0x1, P0 ;  /* 0x0000001506057211 */ /* 0x000fca00000f0c05 */
[----:B------:R-:W2:Y:S01]  /*20d0*/  @P3 LDG.E.LTC128B.U16 R11, desc[UR38][R4.64] ;  /* 0x00000026040b3981 */ /* 0x000ea2000c1e1520 */
[----:B------:R-:W-:Y:S01]  /*20e0*/  LEA R6, P0, R116, UR4, 0x1 ;  /* 0x0000000474067c11 */ /* 0x000fe2000f8008ff */
[----:B------:R-:W-:Y:S01]  /*20f0*/  IMAD.WIDE.U32 R12, R114, R122, R14 ;  /* 0x0000007a720c7225 */ /* 0x000fe200078e000e */
[----:B------:R-:W-:Y:S01]  /*2100*/  ISETP.GT.AND P2, PT, R0, 0x1, P1 ;  /* 0x000000010000780c */ /* 0x000fe20000f44270 */
[----:B------:R-:W-:Y:S02]  /*2110*/  BSSY B1, `(.L_x_31) ;  /* 0x0000010000017945 */ /* 0x000fe40003800000 */
[----:B------:R-:W-:Y:S02]  /*2120*/  IMAD.IADD R13, R117, 0x1, R13 ;  /* 0x00000001750d7824 */ /* 0x000fe400078e020d */
[----:B------:R-:W-:-:S04]  /*2130*/  IMAD.WIDE.U32 R110, R97, R120, R12 ;  /* 0x00000078616e7225 */ /* 0x000fc800078e000c */
[----:B------:R-:W-:Y:S01]  /*2140*/  IMAD.IADD R13, R113, 0x1, R111 ;  /* 0x00000001710d7824 */ /* 0x000fe200078e026f */
[----:B------:R-:W-:Y:S01]  /*2150*/  SHF.L.U64.HI R111, R122, 0x3, R123 ;  /* 0x000000037a6f7819 */ /* 0x000fe2000001027b */
[----:B--2---:R-:W-:-:S05]  /*2160*/  HADD2.F32 R7, -RZ, R11.H0_H0 ;  /* 0x2000000bff077230 */ /* 0x004fca0000004100 */
[----:B------:R-:W-:-:S04]  /*2170*/  FMUL R7, R7, R88 ;  /* 0x0000005807077220 */ /* 0x000fc80000400000 */
[----:B------:R-:W-:-:S05]  /*2180*/  FFMA R7, R72, R19, R7 ;  /* 0x0000001348077223 */ /* 0x000fca0000000007 */
[----:B------:R-:W-:Y:S02]  /*2190*/  F2FP.F16.F32.PACK_AB R72, RZ, R7 ;  /* 0x00000007ff48723e */ /* 0x000fe400000000ff */
[----:B------:R-:W-:Y:S02]  /*21a0*/  LEA.HI.X R7, R116, UR5, R109, 0x1, P0 ;  /* 0x0000000574077c11 */ /* 0x000fe400080f0c6d */
[----:B------:R-:W-:-:S03]  /*21b0*/  LEA R12, P0, R110, R20, 0x1 ;  /* 0x000000146e0c7211 */ /* 0x000fc600078008ff */
[----:B------:R0:W-:Y:S01]  /*21c0*/  @P3 STG.E.U16 desc[UR38][R6.64], R72 ;  /* 0x0000004806003986 */ /* 0x0001e2000c101526 */
[----:B------:R-:W-:Y:S01]  /*21d0*/  LEA.HI.X R13, R110, R21, R13, 0x1, P0 ;  /* 0x000000156e0d7211 */ /* 0x000fe200000f0c0d */
[----:B------:R-:W-:Y:S01]  /*21e0*/  IMAD.SHL.U32 R110, R122, 0x8, RZ ;  /* 0x000000087a6e7824 */ /* 0x000fe200078e00ff */
[----:B------:R-:W-:Y:S07]  /*21f0*/  @!P2 BRA `(.L_x_32) ;  /* 0x000000000004a947 */ /* 0x000fee0003800000 */
[----:B------:R1:W5:Y:S02]  /*2200*/  LDG.E.LTC128B.U16 R11, desc[UR38][R12.64+0x2] ;  /* 0x000002260c0b7981 */ /* 0x000364000c1e1520 */
.L_x_32:
[----:B------:R-:W-:Y:S05]  /*2210*/  BSYNC B1 ;  /* 0x0000000000017941 */ /* 0x000fea0003800000 */
.L_x_31:
[----:B-----5:R-:W-:Y:S01]  /*2220*/  HADD2.F32 R109, -RZ, R11.H0_H0 ;  /* 0x2000000bff6d7230 */ /* 0x020fe20000004100 */
[----:B------:R-:W-:Y:S01]  /*2230*/  ISETP.GT.AND P0, PT, R3, 0x8, PT ;  /* 0x000000080300780c */ /* 0x000fe20003f04270 */
[----:B------:R-:W-:-:S04]  /*2240*/  IMAD.WIDE.U32 R110, R114, R122, R110 ;  /* 0x0000007a726e7225 */ /* 0x000fc800078e006e */
[----:B------:R-:W-:Y:S01]  /*2250*/  FMUL R8, R109, R88 ;  /* 0x000000586d087220 */ /* 0x000fe20000400000 */
[----:B------:R-:W-:Y:S01]  /*2260*/  IMAD.IADD R117, R117, 0x1, R111 ;  /* 0x0000000175757824 */ /* 0x000fe200078e026f */
[----:B------:R-:W-:Y:S02]  /*2270*/  IADD3 R118, P4, R118, R110, RZ ;  /* 0x0000006e76767210 */ /* 0x000fe40007f9e0ff */
[----:B------:R-:W-:Y:S01]  /*2280*/  ISETP.GT.AND P3, PT, R0, RZ, P0 ;  /* 0x000000ff0000720c */ /* 0x000fe20000764270 */
[----:B------:R-:W-:Y:S01]  /*2290*/  FFMA R73, R73, R19, R8 ;  /* 0x0000001349497223 */ /* 0x000fe20000000008 */
[----:B------:R-:W-:Y:S01]  /*22a0*/  PRMT R109, R11, 0x7610, R109 ;  /* 0x000076100b6d7816 */ /* 0x000fe2000000006d */
[----:B------:R-:W-:Y:S01]  /*22b0*/  IMAD.X R9, R117, 0x1, R9, P4 ;  /* 0x0000000175097824 */ /* 0x000fe200020e0609 */
[----:B------:R-:W-:Y:S02]  /*22c0*/  LEA R8, P4, R118, R20, 0x1 ;  /* 0x0000001476087211 */ /* 0x000fe400078808ff */
[----:B------:R-:W-:-:S02]  /*22d0*/  F2FP.F16.F32.PACK_AB R73, RZ, R73 ;  /* 0x00000049ff49723e */ /* 0x000fc400000000ff */
[----:B------:R-:W-:-:S03]  /*22e0*/  LEA.HI.X R9, R118, R21, R9, 0x1, P4 ;  /* 0x0000001576097211 */ /* 0x000fc600020f0c09 */
[----:B------:R2:W-:Y:S04]  /*22f0*/  @P2 STG.E.U16 desc[UR38][R6.64+0x2], R73 ;  /* 0x0000024906002986 */ /* 0x0005e8000c101526 */
[----:B------:R-:W3:Y:S01]  /*2300*/  @P3 LDG.E.LTC128B.U16 R109, desc[UR38][R8.64] ;  /* 0x00000026086d3981 */ /* 0x000ee2000c1e1520 */
[----:B0-----:R-:W-:Y:S01]  /*2310*/  IADD3 R72, P2, R14, R110, RZ ;  /* 0x0000006e0e487210 */ /* 0x001fe20007f5e0ff */
[----:B------:R-:W-:Y:S01]  /*2320*/  BSSY B1, `(.L_x_33) ;  /* 0x0000011000017945 */ /* 0x000fe20003800000 */
[----:B------:R-:W-:-:S03]  /*2330*/  LEA R110, P4, R92, R6, 0x1 ;  /* 0x000000065c6e7211 */ /* 0x000fc600078808ff */
[----:B--2---:R-:W-:Y:S01]  /*2340*/  IMAD.X R73, R15, 0x1, R117, P2 ;  /* 0x000000010f497824 */ /* 0x004fe200010e0675 */
[----:B------:R-:W-:Y:S01]  /*2350*/  ISETP.GT.AND P2, PT, R0, 0x1, P0 ;  /* 0x000000010000780c */ /* 0x000fe20000744270 */
[----:B------:R-:W-:Y:S01]  /*2360*/  IMAD.WIDE.U32 R72, R97, R120, R72 ;  /* 0x0000007861487225 */ /* 0x000fe200078e0048 */
[----:B------:R-:W-:-:S03]  /*2370*/  SHF.L.U64.HI R97, R92, 0x1, R95 ;  /* 0x000000015c617819 */ /* 0x000fc6000001025f */
[----:B------:R-:W-:Y:S01]  /*2380*/  IMAD.IADD R15, R113, 0x1, R73 ;  /* 0x00000001710f7824 */ /* 0x000fe200078e0249 */
[----:B------:R-:W-:Y:S01]  /*2390*/  LEA R14, P5, R72, R20, 0x1 ;  /* 0x00000014480e7211 */ /* 0x000fe200078a08ff */
[----:B------:R-:W-:-:S03]  /*23a0*/  IMAD.X R111, R97, 0x1, R7, P4 ;  /* 0x00000001616f7824 */ /* 0x000fc600020e0607 */
[----:B------:R-:W-:Y:S01]  /*23b0*/  LEA.HI.X R15, R72, R21, R15, 0x1, P5 ;  /* 0x00000015480f7211 */ /* 0x000fe200028f0c0f */
[----:B---3--:R-:W-:-:S05]  /*23c0*/  HADD2.F32 R11, -RZ, R109.H0_H0 ;  /* 0x2000006dff0b7230 */ /* 0x008fca0000004100 */
[----:B------:R-:W-:-:S04]  /*23d0*/  FMUL R11, R11, R88 ;  /* 0x000000580b0b7220 */ /* 0x000fc80000400000 */
[----:B------:R-:W-:-:S05]  /*23e0*/  FFMA R11, R74, R19, R11 ;  /* 0x000000134a0b7223 */ /* 0x000fca000000000b */
[----:B------:R-:W-:-:S05]  /*23f0*/  F2FP.F16.F32.PACK_AB R11, RZ, R11 ;  /* 0x0000000bff0b723e */ /* 0x000fca00000000ff */
[----:B------:R0:W-:Y:S01]  /*2400*/  @P3 STG.E.U16 desc[UR38][R110.64], R11 ;  /* 0x0000000b6e003986 */ /* 0x0001e2000c101526 */
[----:B------:R-:W-:Y:S05]  /*2410*/  @!P2 BRA `(.L_x_34) ;  /* 0x000000000004a947 */ /* 0x000fea0003800000 */
[----:B------:R2:W5:Y:S02]  /*2420*/  LDG.E.LTC128B.U16 R109, desc[UR38][R14.64+0x2] ;  /* 0x000002260e6d7981 */ /* 0x000564000c1e1520 */
.L_x_34:
[----:B------:R-:W-:Y:S05]  /*2430*/  BSYNC B1 ;  /* 0x0000000000017941 */ /* 0x000fea0003800000 */
.L_x_33:
[----:B0----5:R-:W-:Y:S01]  /*2440*/  HADD2.F32 R11, -RZ, R109.H0_H0 ;  /* 0x2000006dff0b7230 */ /* 0x021fe20000004100 */
[----:B------:R-:W-:Y:S01]  /*2450*/  ISETP.GT.AND P3, PT, R0, 0x8, P1 ;  /* 0x000000080000780c */ /* 0x000fe20000f64270 */
[----:B------:R-:W-:Y:S01]  /*2460*/  @P2 IMAD.MOV.U32 R21, RZ, RZ, R111 ;  /* 0x000000ffff152224 */ /* 0x000fe200078e006f */
[----:B------:R-:W-:Y:S02]  /*2470*/  BSSY B1, `(.L_x_35) ;  /* 0x0000009000017945 */ /* 0x000fe40003800000 */
[----:B------:R-:W-:-:S04]  /*2480*/  FMUL R20, R11, R88 ;  /* 0x000000580b147220 */ /* 0x000fc80000400000 */
[----:B------:R-:W-:-:S05]  /*2490*/  FFMA R20, R75, R19, R20 ;  /* 0x000000134b147223 */ /* 0x000fca0000000014 */
[----:B------:R-:W-:-:S04]  /*24a0*/  F2FP.F16.F32.PACK_AB R20, RZ, R20 ;  /* 0x00000014ff14723e */ /* 0x000fc800000000ff */
[----:B------:R-:W-:Y:S01]  /*24b0*/  PRMT R11, R20, 0x7610, R11 ;  /* 0x00007610140b7816 */ /* 0x000fe2000000000b */
[----:B------:R-:W-:-:S05]  /*24c0*/  @P2 IMAD.MOV.U32 R20, RZ, RZ, R110 ;  /* 0x000000ffff142224 */ /* 0x000fca00078e006e */
[----:B------:R0:W-:Y:S01]  /*24d0*/  @P2 STG.E.U16 desc[UR38][R20.64+0x2], R11 ;  /* 0x0000020b14002986 */ /* 0x0001e2000c101526 */
[----:B------:R-:W-:Y:S05]  /*24e0*/  @!P3 BRA `(.L_x_36) ;  /* 0x000000000004b947 */ /* 0x000fea0003800000 */
[----:B------:R3:W5:Y:S02]  /*24f0*/  LDG.E.LTC128B.U16 R109, desc[UR38][R12.64+0x10] ;  /* 0x000010260c6d7981 */ /* 0x000764000c1e1520 */
.L_x_36:
[----:B------:R-:W-:Y:S05]  /*2500*/  BSYNC B1 ;  /* 0x0000000000017941 */ /* 0x000fea0003800000 */
.L_x_35:
[----:B0----5:R-:W-:Y:S01]  /*2510*/  HADD2.F32 R11, -RZ, R109.H0_H0 ;  /* 0x2000006dff0b7230 */ /* 0x021fe20000004100 */
[----:B------:R-:W-:Y:S01]  /*2520*/  ISETP.GT.AND P2, PT, R0, 0x9, P1 ;  /* 0x000000090000780c */ /* 0x000fe20000f44270 */
[----:B------:R-:W-:Y:S03]  /*2530*/  BSSY B1, `(.L_x_37) ;  /* 0x0000007000017945 */ /* 0x000fe60003800000 */
[----:B------:R-:W-:-:S04]  /*2540*/  FMUL R11, R11, R88 ;  /* 0x000000580b0b7220 */ /* 0x000fc80000400000 */
[----:B------:R-:W-:-:S05]  /*2550*/  FFMA R11, R76, R19, R11 ;  /* 0x000000134c0b7223 */ /* 0x000fca000000000b */
[----:B------:R-:W-:-:S05]  /*2560*/  F2FP.F16.F32.PACK_AB R11, RZ, R11 ;  /* 0x0000000bff0b723e */ /* 0x000fca00000000ff */
[----:B------:R0:W-:Y:S01]  /*2570*/  @P3 STG.E.U16 desc[UR38][R6.64+0x10], R11 ;  /* 0x0000100b06003986 */ /* 0x0001e2000c101526 */
[----:B------:R-:W-:Y:S05]  /*2580*/  @!P2 BRA `(.L_x_38) ;  /* 0x000000000004a947 */ /* 0x000fea0003800000 */
[----:B------:R4:W5:Y:S02]  /*2590*/  LDG.E.LTC128B.U16 R109, desc[UR38][R12.64+0x12] ;  /* 0x000012260c6d7981 */ /* 0x000964000c1e1520 */
.L_x_38:
[----:B------:R-:W-:Y:S05]  /*25a0*/  BSYNC B1 ;  /* 0x0000000000017941 */ /* 0x000fea0003800000 */
.L_x_37:
        /* <DEDUP_REMOVED lines=9> */
.L_x_40:
[----:B------:R-:W-:Y:S05]  /*2640*/  BSYNC B1 ;  /* 0x0000000000017941 */ /* 0x000fea0003800000 */
.L_x_39:
[----:B-----5:R-:W-:Y:S01]  /*2650*/  HADD2.F32 R11, -RZ, R109.H0_H0 ;  /* 0x2000006dff0b7230 */ /* 0x020fe20000004100 */
[----:B------:R-:W-:Y:S01]  /*2660*/  ISETP.GT.AND P2, PT, R0, 0x9, P0 ;  /* 0x000000090000780c */ /* 0x000fe20000744270 */
[----:B0-----:R-:W-:Y:S01]  /*2670*/  @P3 IMAD.MOV.U32 R20, RZ, RZ, R110 ;  /* 0x000000ffff143224 */ /* 0x001fe200078e006e */
[----:B------:R-:W-:Y:S01]  /*2680*/  BSSY B1, `(.L_x_41) ;  /* 0x0000008000017945 */ /* 0x000fe20003800000 */
[----:B------:R-:W-:Y:S02]  /*2690*/  @P3 IMAD.MOV.U32 R21, RZ, RZ, R111 ;  /* 0x000000ffff153224 */ /* 0x000fe400078e006f */
[----:B------:R-:W-:-:S04]  /*26a0*/  FMUL R11, R11, R88 ;  /* 0x000000580b0b7220 */ /* 0x000fc80000400000 */
[----:B------:R-:W-:-:S05]  /*26b0*/  FFMA R11, R78, R19, R11 ;  /* 0x000000134e0b7223 */ /* 0x000fca000000000b */
[----:B------:R-:W-:-:S05]  /*26c0*/  F2FP.F16.F32.PACK_AB R11, RZ, R11 ;  /* 0x0000000bff0b723e */ /* 0x000fca00000000ff */
[----:B------:R0:W-:Y:S01]  /*26d0*/  @P3 STG.E.U16 desc[UR38][R20.64+0x10], R11 ;  /* 0x0000100b14003986 */ /* 0x0001e2000c101526 */
[----:B------:R-:W-:Y:S05]  /*26e0*/  @!P2 BRA `(.L_x_42) ;  /* 0x000000000004a947 */ /* 0x000fea0003800000 */
[----:B------:R0:W5:Y:S02]  /*26f0*/  LDG.E.LTC128B.U16 R109, desc[UR38][R14.64+0x12] ;  /* 0x000012260e6d7981 */ /* 0x000164000c1e1520 */
.L_x_42:
[----:B------:R-:W-:Y:S05]  /*2700*/  BSYNC B1 ;  /* 0x0000000000017941 */ /* 0x000fea0003800000 */
.L_x_41:
        /* <DEDUP_REMOVED lines=12> */
.L_x_44:
[----:B------:R-:W-:Y:S05]  /*27d0*/  BSYNC B1 ;  /* 0x0000000000017941 */ /* 0x000fea0003800000 */
.L_x_43:
        /* <DEDUP_REMOVED lines=9> */
.L_x_46:
[----:B------:R-:W-:Y:S05]  /*2870*/  BSYNC B1 ;  /* 0x0000000000017941 */ /* 0x000fea0003800000 */
.L_x_45:
        /* <DEDUP_REMOVED lines=9> */
.L_x_48:
[----:B------:R-:W-:Y:S05]  /*2910*/  BSYNC B1 ;  /* 0x0000000000017941 */ /* 0x000fea0003800000 */
.L_x_47:
        /* <DEDUP_REMOVED lines=11> */
.L_x_50:
[----:B------:R-:W-:Y:S05]  /*29d0*/  BSYNC B1 ;  /* 0x0000000000017941 */ /* 0x000fea0003800000 */
.L_x_49:
        /* <DEDUP_REMOVED lines=12> */
.L_x_52:
[----:B------:R-:W-:Y:S05]  /*2aa0*/  BSYNC B1 ;  /* 0x0000000000017941 */ /* 0x000fea0003800000 */
.L_x_51:
        /* <DEDUP_REMOVED lines=9> */
.L_x_54:
[----:B------:R-:W-:Y:S05]  /*2b40*/  BSYNC B1 ;  /* 0x0000000000017941 */ /* 0x000fea0003800000 */
.L_x_53:
[----:B0----5:R-:W-:Y:S01]  /*2b50*/  HADD2.F32 R11, -RZ, R109.H0_H0 ;  /* 0x2000006dff0b7230 */ /* 0x021fe20000004100 */
[----:B------:R-:W-:Y:S01]  /*2b60*/  ISETP.GT.AND P2, PT, R0, 0x18, P0 ;  /* 0x000000180000780c */ /* 0x000fe20000744270 */
[----:B------:R-:W-:Y:S03]  /*2b70*/  BSSY B1, `(.L_x_55) ;  /* 0x0000007000017945 */ /* 0x000fe60003800000 */
[----:B-1-34-:R-:W-:-:S04]  /*2b80*/  FMUL R12, R11, R88 ;  /* 0x000000580b0c7220 */ /* 0x01afc80000400000 */
[----:B------:R-:W-:-:S05]  /*2b90*/  FFMA R12, R85, R19, R12 ;  /* 0x00000013550c7223 */ /* 0x000fca000000000c */
[----:B------:R-:W-:-:S05]  /*2ba0*/  F2FP.F16.F32.PACK_AB R12, RZ, R12 ;  /* 0x0000000cff0c723e */ /* 0x000fca00000000ff */
[----:B------:R0:W-:Y:S01]  /*2bb0*/  @P1 STG.E.U16 desc[UR38][R6.64+0x32], R12 ;  /* 0x0000320c06001986 */ /* 0x0001e2000c101526 */
[----:B------:R-:W-:Y:S05]  /*2bc0*/  @!P2 BRA `(.L_x_56) ;  /* 0x000000000004a947 */ /* 0x000fea0003800000 */
[----:B------:R1:W5:Y:S02]  /*2bd0*/  LDG.E.LTC128B.U16 R109, desc[UR38][R14.64+0x30] ;  /* 0x000030260e6d7981 */ /* 0x000364000c1e1520 */
.L_x_56:
[----:B------:R-:W-:Y:S05]  /*2be0*/  BSYNC B1 ;  /* 0x0000000000017941 */ /* 0x000fea0003800000 */
.L_x_55:
        /* <DEDUP_REMOVED lines=11> */
.L_x_58:
[----:B------:R-:W-:Y:S05]  /*2ca0*/  BSYNC B1 ;  /* 0x0000000000017941 */ /* 0x000fea0003800000 */
.L_x_57:
[----:B0----5:R-:W-:Y:S01]  /*2cb0*/  HADD2.F32 R11, -RZ, R109.H0_H0 ;  /* 0x2000006dff0b7230 */ /* 0x021fe20000004100 */
[----:B------:R-:W-:Y:S01]  /*2cc0*/  ISETP.GT.AND P1, PT, R3, 0x80, PT ;  /* 0x000000800300780c */ /* 0x000fe20003f24270 */
[----:B-123--:R-:W-:Y:S01]  /*2cd0*/  @P0 IMAD.MOV.U32 R14, RZ, RZ, R110 ;  /* 0x000000ffff0e0224 */ /* 0x00efe200078e006e */
[----:B------:R-:W-:Y:S01]  /*2ce0*/  BSSY B1, `(.L_x_59) ;  /* 0x000000b000017945 */ /* 0x000fe20003800000 */
[----:B------:R-:W-:Y:S02]  /*2cf0*/  @P0 IMAD.MOV.U32 R15, RZ, RZ, R111 ;  /* 0x000000ffff0f0224 */ /* 0x000fe400078e006f */
[----:B------:R-:W-:Y:S01]  /*2d00*/  FMUL R12, R11, R88 ;  /* 0x000000580b0c7220 */ /* 0x000fe20000400000 */
[----:B------:R-:W-:-:S03]  /*2d10*/  ISETP.GT.AND P3, PT, R0, RZ, P1 ;  /* 0x000000ff0000720c */ /* 0x000fc60000f64270 */
[----:B------:R-:W-:-:S05]  /*2d20*/  FFMA R12, R87, R19, R12 ;  /* 0x00000013570c7223 */ /* 0x000fca000000000c */
[----:B------:R-:W-:Y:S02]  /*2d30*/  F2FP.F16.F32.PACK_AB R11, RZ, R12 ;  /* 0x0000000cff0b723e */ /* 0x000fe400000000ff */
[----:B------:R-:W-:-:S03]  /*2d40*/  IADD3 R12, P2, R4, R89, RZ ;  /* 0x00000059040c7210 */ /* 0x000fc60007f5e0ff */
[----:B------:R0:W-:Y:S02]  /*2d50*/  @P0 STG.E.U16 desc[UR38][R14.64+0x32], R11 ;  /* 0x0000320b0e000986 */ /* 0x0001e4000c101526 */
[----:B------:R-:W-:Y:S01]  /*2d60*/  IMAD.X R13, R5, 0x1, R90, P2 ;  /* 0x00000001050d7824 */ /* 0x000fe200010e065a */
[----:B------:R-:W-:Y:S07]  /*2d70*/  @!P3 BRA `(.L_x_60) ;  /* 0x000000000004b947 */ /* 0x000fee0003800000 */
[----:B------:R1:W5:Y:S02]  /*2d80*/  LDG.E.LTC128B.U16 R109, desc[UR38][R12.64] ;  /* 0x000000260c6d7981 */ /* 0x000364000c1e1520 */
.L_x_60:
[----:B------:R-:W-:Y:S05]  /*2d90*/  BSYNC B1 ;  /* 0x0000000000017941 */ /* 0x000fea0003800000 */
.L_x_59:
[----:B0----5:R-:W-:Y:S01]  /*2da0*/  HADD2.F32 R11, -RZ, R109.H0_H0 ;  /* 0x2000006dff0b7230 */ /* 0x021fe20000004100 */
[----:B------:R-:W-:Y:S01]  /*2db0*/  IADD3 R14, P0, R6, R91, RZ ;  /* 0x0000005b060e7210 */ /* 0x000fe20007f1e0ff */
[----:B------:R-:W-:Y:S01]  /*2dc0*/  BSSY B1, `(.L_x_61) ;  /* 0x000000d000017945 */ /* 0x000fe20003800000 */
[----:B------:R-:W-:Y:S02]  /*2dd0*/  ISETP.GT.AND P2, PT, R0, 0x1, P1 ;  /* 0x000000010000780c */ /* 0x000fe40000f44270 */
[----:B------:R-:W-:Y:S01]  /*2de0*/  FMUL R11, R11, R88 ;  /* 0x000000580b0b7220 */ /* 0x000fe20000400000 */
[----:B------:R-:W-:-:S03]  /*2df0*/  IMAD.X R15, R7, 0x1, R93, P0 ;  /* 0x00000001070f7824 */ /* 0x000fc600000e065d */
[----:B------:R-:W-:-:S05]  /*2e00*/  FFMA R11, R56, R19, R11 ;  /* 0x00000013380b7223 */ /* 0x000fca000000000b */
[----:B------:R-:W-:-:S04]  /*2e10*/  F2FP.F16.F32.PACK_AB R11, RZ, R11 ;  /* 0x0000000bff0b723e */ /* 0x000fc800000000ff */
[----:B------:R-:W-:Y:S02]  /*2e20*/  PRMT R20, R11, 0x7610, R20 ;  /* 0x000076100b147816 */ /* 0x000fe40000000014 */
[----:B------:R-:W-:-:S03]  /*2e30*/  LOP3.LUT R11, R89, 0x2, RZ, 0xfc, !PT ;  /* 0x00000002590b7812 */ /* 0x000fc600078efcff */
[----:B------:R0:W-:Y:S01]  /*2e40*/  @P3 STG.E.U16 desc[UR38][R14.64], R20 ;  /* 0x000000140e003986 */ /* 0x0001e2000c101526 */
[----:B------:R-:W-:Y:S05]  /*2e50*/  @!P2 BRA `(.L_x_62) ;  /* 0x00000000000ca947 */ /* 0x000fea0003800000 */
[----:B0-----:R-:W-:-:S05]  /*2e60*/  IADD3 R20, P0, R11, R4, RZ ;  /* 0x000000040b147210 */ /* 0x001fca0007f1e0ff */
[----:B------:R-:W-:-:S05]  /*2e70*/  IMAD.X R21, R5, 0x1, R90, P0 ;  /* 0x0000000105157824 */ /* 0x000fca00000e065a */
[----:B------:R2:W5:Y:S03]  /*2e80*/  LDG.E.LTC128B.U16 R109, desc[UR38][R20.64] ;  /* 0x00000026146d7981 */ /* 0x000566000c1e1520 */
.L_x_62:
[----:B------:R-:W-:Y:S05]  /*2e90*/  BSYNC B1 ;  /* 0x0000000000017941 */ /* 0x000fea0003800000 */
.L_x_61:
[----:B--2--5:R-:W-:Y:S01]  /*2ea0*/  HADD2.F32 R21, -RZ, R109.H0_H0 ;  /* 0x2000006dff157230 */ /* 0x024fe20000004100 */
[----:B------:R-:W-:Y:S01]  /*2eb0*/  IADD3 R56, P4, R6, R100, RZ ;  /* 0x0000006406387210 */ /* 0x000fe20007f9e0ff */
[----:B------:R-:W-:Y:S01]  /*2ec0*/  BSSY B1, `(.L_x_63) ;  /* 0x000000d000017945 */ /* 0x000fe20003800000 */
[----:B------:R-:W-:Y:S02]  /*2ed0*/  ISETP.GT.AND P0, PT, R3, 0x88, PT ;  /* 0x000000880300780c */ /* 0x000fe40003f04270 */
[----:B0-----:R-:W-:Y:S02]  /*2ee0*/  FMUL R20, R21, R88 ;  /* 0x0000005815147220 */ /* 0x001fe40000400000 */
[----:B------:R-:W-:Y:S02]  /*2ef0*/  ISETP.GT.AND P3, PT, R0, RZ, P0 ;  /* 0x000000ff0000720c */ /* 0x000fe40000764270 */
[----:B------:R-:W-:Y:S01]  /*2f00*/  FFMA R20, R57, R19, R20 ;  /* 0x0000001339147223 */ /* 0x000fe20000000014 */
[----:B------:R-:W-:-:S04]  /*2f10*/  IMAD.X R57, R7, 0x1, R93, P4 ;  /* 0x0000000107397824 */ /* 0x000fc800020e065d */
[----:B------:R-:W-:Y:S02]  /*2f20*/  F2FP.F16.F32.PACK_AB R21, RZ, R20 ;  /* 0x00000014ff15723e */ /* 0x000fe400000000ff */
[----:B------:R-:W-:Y:S02]  /*2f30*/  IADD3 R20, P4, R8, R89, RZ ;  /* 0x0000005908147210 */ /* 0x000fe40007f9e0ff */
[----:B------:R-:W-:-:S03]  /*2f40*/  PRMT R72, R21, 0x7610, R72 ;  /* 0x0000761015487816 */ /* 0x000fc60000000048 */
[----:B------:R-:W-:Y:S02]  /*2f50*/  IMAD.X R21, R9, 0x1, R90, P4 ;  /* 0x0000000109157824 */ /* 0x000fe400020e065a */
[----:B------:R0:W-:Y:S01]  /*2f60*/  @P2 STG.E.U16 desc[UR38][R56.64], R72 ;  /* 0x0000004838002986 */ /* 0x0001e2000c101526 */
[----:B------:R-:W-:Y:S05]  /*2f70*/  @!P3 BRA `(.L_x_64) ;  /* 0x000000000004b947 */ /* 0x000fea0003800000 */
[----:B------:R2:W5:Y:S02]  /*2f80*/  LDG.E.LTC128B.U16 R109, desc[UR38][R20.64] ;  /* 0x00000026146d7981 */ /* 0x000564000c1e1520 */
.L_x_64:
[----:B------:R-:W-:Y:S05]  /*2f90*/  BSYNC B1 ;  /* 0x0000000000017941 */ /* 0x000fea0003800000 */
.L_x_63:
[----:B0----5:R-:W-:Y:S01]  /*2fa0*/  HADD2.F32 R57, -RZ, R109.H0_H0 ;  /* 0x2000006dff397230 */ /* 0x021fe20000004100 */
[----:B------:R-:W-:Y:S01]  /*2fb0*/  IADD3 R56, P4, R110, R91, RZ ;  /* 0x0000005b6e387210 */ /* 0x000fe20007f9e0ff */
[----:B------:R-:W-:Y:S01]  /*2fc0*/  BSSY B1, `(.L_x_65) ;  /* 0x000000b000017945 */ /* 0x000fe20003800000 */
[----:B------:R-:W-:Y:S02]  /*2fd0*/  ISETP.GT.AND P2, PT, R0, 0x1, P0 ;  /* 0x000000010000780c */ /* 0x000fe40000744270 */
[----:B------:R-:W-:-:S04]  /*2fe0*/  FMUL R57, R57, R88 ;  /* 0x0000005839397220 */ /* 0x000fc80000400000 */
[----:B------:R-:W-:-:S05]  /*2ff0*/  FFMA R57, R58, R19, R57 ;  /* 0x000000133a397223 */ /* 0x000fca0000000039 */
[----:B------:R-:W-:Y:S01]  /*3000*/  F2FP.F16.F32.PACK_AB R58, RZ, R57 ;  /* 0x00000039ff3a723e */ /* 0x000fe200000000ff */
[----:B------:R-:W-:-:S05]  /*3010*/  IMAD.X R57, R111, 0x1, R93, P4 ;  /* 0x000000016f397824 */ /* 0x000fca00020e065d */
[----:B------:R0:W-:Y:S01]  /*3020*/  @P3 STG.E.U16 desc[UR38][R56.64], R58 ;  /* 0x0000003a38003986 */ /* 0x0001e2000c101526 */
[----:B------:R-:W-:Y:S05]  /*3030*/  @!P2 BRA `(.L_x_66) ;  /* 0x00000000000ca947 */ /* 0x000fea0003800000 */
[----:B------:R-:W-:-:S05]  /*3040*/  IADD3 R72, P3, R11, R8, RZ ;  /* 0x000000080b487210 */ /* 0x000fca0007f7e0ff */
[----:B------:R-:W-:-:S05]  /*3050*/  IMAD.X R73, R9, 0x1, R90, P3 ;  /* 0x0000000109497824 */ /* 0x000fca00018e065a */
[----:B------:R3:W5:Y:S03]  /*3060*/  LDG.E.LTC128B.U16 R109, desc[UR38][R72.64] ;  /* 0x00000026486d7981 */ /* 0x000766000c1e1520 */
.L_x_66:
[----:B------:R-:W-:Y:S05]  /*3070*/  BSYNC B1 ;  /* 0x0000000000017941 */ /* 0x000fea0003800000 */
.L_x_65:
[----:B---3-5:R-:W-:Y:S01]  /*3080*/  HADD2.F32 R73, -RZ, R109.H0_H0 ;  /* 0x2000006dff497230 */ /* 0x028fe20000004100 */
[----:B------:R-:W-:Y:S01]  /*3090*/  IADD3 R72, P4, R110, R100, RZ ;  /* 0x000000646e487210 */ /* 0x000fe20007f9e0ff */
[----:B------:R-:W-:Y:S01]  /*30a0*/  BSSY B1, `(.L_x_67) ;  /* 0x000000c000017945 */ /* 0x000fe20003800000 */
[----:B------:R-:W-:Y:S02]  /*30b0*/  ISETP.GT.AND P3, PT, R0, 0x8, P1 ;  /* 0x000000080000780c */ /* 0x000fe40000f64270 */
[----:B0-----:R-:W-:Y:S01]  /*30c0*/  FMUL R58, R73, R88 ;  /* 0x00000058493a7220 */ /* 0x001fe20000400000 */
[----:B------:R-:W-:-:S03]  /*30d0*/  IMAD.X R73, R111, 0x1, R93, P4 ;  /* 0x000000016f497824 */ /* 0x000fc600020e065d */
[----:B------:R-:W-:Y:S01]  /*30e0*/  FFMA R58, R59, R19, R58 ;  /* 0x000000133b3a7223 */ /* 0x000fe2000000003a */
[----:B------:R-:W-:-:S04]  /*30f0*/  LOP3.LUT R59, R89, 0x10, RZ, 0xfc, !PT ;  /* 0x00000010593b7812 */ /* 0x000fc800078efcff */
[----:B------:R-:W-:-:S05]  /*3100*/  F2FP.F16.F32.PACK_AB R58, RZ, R58 ;  /* 0x0000003aff3a723e */ /* 0x000fca00000000ff */
[----:B------:R0:W-:Y:S01]  /*3110*/  @P2 STG.E.U16 desc[UR38][R72.64], R58 ;  /* 0x0000003a48002986 */ /* 0x0001e2000c101526 */
[----:B------:R-:W-:Y:S05]  /*3120*/  @!P3 BRA `(.L_x_68) ;  /* 0x00000000000cb947 */ /* 0x000fea0003800000 */
[----:B0-----:R-:W-:-:S05]  /*3130*/  IADD3 R72, P2, R59, R4, RZ ;  /* 0x000000043b487210 */ /* 0x001fca0007f5e0ff */
[----:B------:R-:W-:-:S05]  /*3140*/  IMAD.X R73, R5, 0x1, R90, P2 ;  /* 0x0000000105497824 */ /* 0x000fca00010e065a */
[----:B------:R3:W5:Y:S03]  /*3150*/  LDG.E.LTC128B.U16 R109, desc[UR38][R72.64] ;  /* 0x00000026486d7981 */ /* 0x000766000c1e1520 */
.L_x_68:
[----:B------:R-:W-:Y:S05]  /*3160*/  BSYNC B1 ;  /* 0x0000000000017941 */ /* 0x000fea0003800000 */
.L_x_67:
[----:B0--3-5:R-:W-:Y:S01]  /*3170*/  HADD2.F32 R73, -RZ, R109.H0_H0 ;  /* 0x2000006dff497230 */ /* 0x029fe20000004100 */
        /* <DEDUP_REMOVED lines=14> */
.L_x_70:
[----:B------:R-:W-:Y:S05]  /*3260*/  BSYNC B1 ;  /* 0x0000000000017941 */ /* 0x000fea0003800000 */
.L_x_69:
[----:B0--3-5:R-:W-:Y:S01]  /*3270*/  HADD2.F32 R75, -RZ, R109.H0_H0 ;  /* 0x2000006dff4b7230 */ /* 0x029fe20000004100 */
[----:B------:R-:W-:Y:S01]  /*3280*/  IADD3 R60, P4, R6, R102, RZ ;  /* 0x00000066063c7210 */ /* 0x000fe20007f9e0ff */
[----:B------:R-:W-:Y:S01]  /*3290*/  BSSY B1, `(.L_x_71) ;  /* 0x000000b000017945 */ /* 0x000fe20003800000 */
[----:B------:R-:W-:Y:S02]  /*32a0*/  ISETP.GT.AND P3, PT, R0, 0x8, P0 ;  /* 0x000000080000780c */ /* 0x000fe40000764270 */
[----:B------:R-:W-:-:S04]  /*32b0*/  FMUL R58, R75, R88 ;  /* 0x000000584b3a7220 */ /* 0x000fc80000400000 */
[----:B------:R-:W-:Y:S01]  /*32c0*/  FFMA R58, R61, R19, R58 ;  /* 0x000000133d3a7223 */ /* 0x000fe2000000003a */
[----:B------:R-:W-:-:S04]  /*32d0*/  IMAD.X R61, R7, 0x1, R93, P4 ;  /* 0x00000001073d7824 */ /* 0x000fc800020e065d */
[----:B------:R-:W-:-:S05]  /*32e0*/  F2FP.F16.F32.PACK_AB R58, RZ, R58 ;  /* 0x0000003aff3a723e */ /* 0x000fca00000000ff */
[----:B------:R0:W-:Y:S01]  /*32f0*/  @P2 STG.E.U16 desc[UR38][R60.64], R58 ;  /* 0x0000003a3c002986 */ /* 0x0001e2000c101526 */
[----:B------:R-:W-:Y:S05]  /*3300*/  @!P3 BRA `(.L_x_72) ;  /* 0x00000000000cb947 */ /* 0x000fea0003800000 */
[----:B0-----:R-:W-:-:S05]  /*3310*/  IADD3 R60, P2, R59, R8, RZ ;  /* 0x000000083b3c7210 */ /* 0x001fca0007f5e0ff */
[----:B------:R-:W-:-:S05]  /*3320*/  IMAD.X R61, R9, 0x1, R90, P2 ;  /* 0x00000001093d7824 */ /* 0x000fca00010e065a */
[----:B------:R3:W5:Y:S03]  /*3330*/  LDG.E.LTC128B.U16 R109, desc[UR38][R60.64] ;  /* 0x000000263c6d7981 */ /* 0x000766000c1e1520 */
.L_x_72:
[----:B------:R-:W-:Y:S05]  /*3340*/  BSYNC B1 ;  /* 0x0000000000017941 */ /* 0x000fea0003800000 */
.L_x_71:
[----:B0--3-5:R-:W-:Y:S01]  /*3350*/  HADD2.F32 R61, -RZ, R109.H0_H0 ;  /* 0x2000006dff3d7230 */ /* 0x029fe20000004100 */
        /* <DEDUP_REMOVED lines=9> */
[----:B0-----:R-:W-:-:S05]  /*33f0*/  IADD3 R60, P3, R73, R8, RZ ;  /* 0x00000008493c7210 */ /* 0x001fca0007f7e0ff */
[----:B------:R-:W-:-:S05]  /*3400*/  IMAD.X R61, R9, 0x1, R90, P3 ;  /* 0x00000001093d7824 */ /* 0x000fca00018e065a */
[----:B------:R3:W5:Y:S03]  /*3410*/  LDG.E.LTC128B.U16 R109, desc[UR38][R60.64] ;  /* 0x000000263c6d7981 */ /* 0x000766000c1e1520 */
.L_x_74:
[----:B------:R-:W-:Y:S05]  /*3420*/  BSYNC B1 ;  /* 0x0000000000017941 */ /* 0x000fea0003800000 */
.L_x_73:
[----:B0--3-5:R-:W-:Y:S01]  /*3430*/  HADD2.F32 R61, -RZ, R109.H0_H0 ;  /* 0x2000006dff3d7230 */ /* 0x029fe20000004100 */
[----:B------:R-:W-:Y:S01]  /*3440*/  IADD3 R62, P4, R110, R102, RZ ;  /* 0x000000666e3e7210 */ /* 0x000fe20007f9e0ff */
[----:B------:R-:W-:Y:S01]  /*3450*/  BSSY B1, `(.L_x_75) ;  /* 0x000000c000017945 */ /* 0x000fe20003800000 */
[----:B------:R-:W-:Y:S02]  /*3460*/  ISETP.GT.AND P3, PT, R0, 0x10, P1 ;  /* 0x000000100000780c */ /* 0x000fe40000f64270 */
[----:B------:R-:W-:Y:S01]  /*3470*/  FMUL R58, R61, R88 ;  /* 0x000000583d3a7220 */ /* 0x000fe20000400000 */
[----:B------:R-:W-:-:S03]  /*3480*/  LOP3.LUT R61, R89, 0x20, RZ, 0xfc, !PT ;  /* 0x00000020593d7812 */ /* 0x000fc600078efcff */
        /* <DEDUP_REMOVED lines=8> */
.L_x_76:
[----:B------:R-:W-:Y:S05]  /*3510*/  BSYNC B1 ;  /* 0x0000000000017941 */ /* 0x000fea0003800000 */
.L_x_75:
        /* <DEDUP_REMOVED lines=15> */
.L_x_78:
[----:B------:R-:W-:Y:S05]  /*3610*/  BSYNC B1 ;  /* 0x0000000000017941 */ /* 0x000fea0003800000 */
.L_x_77:
        /* <DEDUP_REMOVED lines=13> */
.L_x_80:
[----:B------:R-:W-:Y:S05]  /*36f0*/  BSYNC B1 ;  /* 0x0000000000017941 */ /* 0x000fea0003800000 */
.L_x_79:
        /* <DEDUP_REMOVED lines=13> */
.L_x_82:
[----:B------:R-:W-:Y:S05]  /*37d0*/  BSYNC B1 ;  /* 0x0000000000017941 */ /* 0x000fea0003800000 */
.L_x_81:
        /* <DEDUP_REMOVED lines=14> */
.L_x_84:
[----:B------:R-:W-:Y:S05]  /*38c0*/  BSYNC B1 ;  /* 0x0000000000017941 */ /* 0x000fea0003800000 */
.L_x_83:
[----:B0--3-5:R-:W-:Y:S01]  /*38d0*/  HADD2.F32 R67, -RZ, R109.H0_H0 ;  /* 0x2000006dff437230 */ /* 0x029fe20000004100 */
[----:B------:R-:W-:Y:S01]  /*38e0*/  IADD3 R66, P2, R6, R105, RZ ;  /* 0x0000006906427210 */ /* 0x000fe20007f5e0ff */
[----:B------:R-:W-:Y:S01]  /*38f0*/  BSSY B1, `(.L_x_85) ;  /* 0x000000b000017945 */ /* 0x000fe20003800000 */
[----:B------:R-:W-:Y:S02]  /*3900*/  ISETP.GT.AND P1, PT, R0, 0x19, P1 ;  /* 0x000000190000780c */ /* 0x000fe40000f24270 */
[----:B------:R-:W-:-:S04]  /*3910*/  FMUL R67, R67, R88 ;  /* 0x0000005843437220 */ /* 0x000fc80000400000 */
[----:B------:R-:W-:-:S05]  /*3920*/  FFMA R67, R68, R19, R67 ;  /* 0x0000001344437223 */ /* 0x000fca0000000043 */
[----:B------:R-:W-:Y:S01]  /*3930*/  F2FP.F16.F32.PACK_AB R58, RZ, R67 ;  /* 0x00000043ff3a723e */ /* 0x000fe200000000ff */
[----:B------:R-:W-:Y:S01]  /*3940*/  IMAD.X R67, R7, 0x1, R93, P2 ;  /* 0x0000000107437824 */ /* 0x000fe200010e065d */
[----:B------:R-:W-:-:S04]  /*3950*/  IADD3 R4, P2, R4, R107, RZ ;  /* 0x0000006b04047210 */ /* 0x000fc80007f5e0ff */
[----:B------:R0:W-:Y:S01]  /*3960*/  @P3 STG.E.U16 desc[UR38][R66.64], R58 ;  /* 0x0000003a42003986 */ /* 0x0001e2000c101526 */
[----:B------:R-:W-:Y:S01]  /*3970*/  IMAD.X R5, R5, 0x1, R90, P2 ;  /* 0x0000000105057824 */ /* 0x000fe200010e065a */
[----:B------:R-:W-:Y:S07]  /*3980*/  @!P1 BRA `(.L_x_86) ;  /* 0x0000000000049947 */ /* 0x000fee0003800000 */
[----:B------:R3:W5:Y:S02]  /*3990*/  LDG.E.LTC128B.U16 R109, desc[UR38][R4.64] ;  /* 0x00000026046d7981 */ /* 0x000764000c1e1520 */
.L_x_86:
[----:B------:R-:W-:Y:S05]  /*39a0*/  BSYNC B1 ;  /* 0x0000000000017941 */ /* 0x000fea0003800000 */
.L_x_85:
[----:B---3-5:R-:W-:Y:S01]  /*39b0*/  HADD2.F32 R5, -RZ, R109.H0_H0 ;  /* 0x2000006dff057230 */ /* 0x028fe20000004100 */
[----:B------:R-:W-:Y:S01]  /*39c0*/  ISETP.GT.AND P2, PT, R0, 0x18, P0 ;  /* 0x000000180000780c */ /* 0x000fe20000744270 */
[----:B------:R-:W-:Y:S03]  /*39d0*/  BSSY B1, `(.L_x_87) ;  /* 0x000000b000017945 */ /* 0x000fe60003800000 */
[----:B------:R-:W-:-:S04]  /*39e0*/  FMUL R4, R5, R88 ;  /* 0x0000005805047220 */ /* 0x000fc80000400000 */
[----:B------:R-:W-:Y:S01]  /*39f0*/  FFMA R69, R69, R19, R4 ;  /* 0x0000001345457223 */ /* 0x000fe20000000004 */
[----:B------:R-:W-:-:S04]  /*3a00*/  IADD3 R4, P3, R6, R106, RZ ;  /* 0x0000006a06047210 */ /* 0x000fc80007f7e0ff */
[----:B------:R-:W-:Y:S01]  /*3a10*/  F2FP.F16.F32.PACK_AB R69, RZ, R69 ;  /* 0x00000045ff45723e */ /* 0x000fe200000000ff */
[----:B------:R-:W-:-:S05]  /*3a20*/  IMAD.X R5, R7, 0x1, R93, P3 ;  /* 0x0000000107057824 */ /* 0x000fca00018e065d */
[----:B------:R3:W-:Y:S01]  /*3a30*/  @P1 STG.E.U16 desc[UR38][R4.64], R69 ;  /* 0x0000004504001986 */ /* 0x0007e2000c101526 */
[----:B------:R-:W-:Y:S05]  /*3a40*/  @!P2 BRA `(.L_x_88) ;  /* 0x00000000000ca947 */ /* 0x000fea0003800000 */
[----:B---3--:R-:W-:-:S05]  /*3a50*/  IADD3 R4, P1, R65, R8, RZ ;  /* 0x0000000841047210 */ /* 0x008fca0007f3e0ff */
[----:B------:R-:W-:-:S05]  /*3a60*/  IMAD.X R5, R9, 0x1, R90, P1 ;  /* 0x0000000109057824 */ /* 0x000fca00008e065a */
[----:B------:R4:W5:Y:S03]  /*3a70*/  LDG.E.LTC128B.U16 R109, desc[UR38][R4.64] ;  /* 0x00000026046d7981 */ /* 0x000966000c1e1520 */
.L_x_88:
[----:B------:R-:W-:Y:S05]  /*3a80*/  BSYNC B1 ;  /* 0x0000000000017941 */ /* 0x000fea0003800000 */
.L_x_87:
[----:B---345:R-:W-:Y:S01]  /*3a90*/  HADD2.F32 R5, -RZ, R109.H0_H0 ;  /* 0x2000006dff057230 */ /* 0x038fe20000004100 */
[----:B------:R-:W-:Y:S01]  /*3aa0*/  IADD3 R4, P3, R110, R105, RZ ;  /* 0x000000696e047210 */ /* 0x000fe20007f7e0ff */
[----:B------:R-:W-:Y:S01]  /*3ab0*/  BSSY B1, `(.L_x_89) ;  /* 0x000000c000017945 */ /* 0x000fe20003800000 */
[----:B------:R-:W-:Y:S02]  /*3ac0*/  ISETP.GT.AND P1, PT, R0, 0x19, P0 ;  /* 0x000000190000780c */ /* 0x000fe40000724270 */
[----:B------:R-:W-:Y:S01]  /*3ad0*/  FMUL R5, R5, R88 ;  /* 0x0000005805057220 */ /* 0x000fe20000400000 */
[----:B------:R-:W-:-:S03]  /*3ae0*/  IADD3 R6, P0, R8, R107, RZ ;  /* 0x0000006b08067210 */ /* 0x000fc60007f1e0ff */
[----:B------:R-:W-:-:S05]  /*3af0*/  FFMA R5, R70, R19, R5 ;  /* 0x0000001346057223 */ /* 0x000fca0000000005 */
[----:B------:R-:W-:Y:S01]  /*3b00*/  F2FP.F16.F32.PACK_AB R7, RZ, R5 ;  /* 0x00000005ff07723e */ /* 0x000fe200000000ff */
[----:B------:R-:W-:-:S03]  /*3b10*/  IMAD.X R5, R111, 0x1, R93, P3 ;  /* 0x000000016f057824 */ /* 0x000fc600018e065d */
[----:B------:R-:W-:Y:S01]  /*3b20*/  PRMT R8, R7, 0x7610, R8 ;  /* 0x0000761007087816 */ /* 0x000fe20000000008 */
[----:B------:R-:W-:-:S04]  /*3b30*/  IMAD.X R7, R9, 0x1, R90, P0 ;  /* 0x0000000109077824 */ /* 0x000fc800000e065a */
[----:B------:R3:W-:Y:S01]  /*3b40*/  @P2 STG.E.U16 desc[UR38][R4.64], R8 ;  /* 0x0000000804002986 */ /* 0x0007e2000c101526 */
[----:B------:R-:W-:Y:S05]  /*3b50*/  @!P1 BRA `(.L_x_90) ;  /* 0x0000000000049947 */ /* 0x000fea0003800000 */
[----:B------:R4:W5:Y:S02]  /*3b60*/  LDG.E.LTC128B.U16 R109, desc[UR38][R6.64] ;  /* 0x00000026066d7981 */ /* 0x000964000c1e1520 */
.L_x_90:
[----:B------:R-:W-:Y:S05]  /*3b70*/  BSYNC B1 ;  /* 0x0000000000017941 */ /* 0x000fea0003800000 */
.L_x_89:
[----:B---3-5:R-:W-:Y:S01]  /*3b80*/  HADD2.F32 R5, -RZ, R109.H0_H0 ;  /* 0x2000006dff057230 */ /* 0x028fe20000004100 */
[----:B----4-:R-:W-:Y:S01]  /*3b90*/  IADD3 R6, P3, R110, R106, RZ ;  /* 0x0000006a6e067210 */ /* 0x010fe20007f7e0ff */
[----:B------:R-:W-:Y:S01]  /*3ba0*/  BSSY B1, `(.L_x_91) ;  /* 0x000000d000017945 */ /* 0x000fe20003800000 */
[----:B------:R-:W-:Y:S02]  /*3bb0*/  ISETP.GT.AND P0, PT, R3, 0x100, PT ;  /* 0x000001000300780c */ /* 0x000fe40003f04270 */
[----:B------:R-:W-:Y:S01]  /*3bc0*/  FMUL R4, R5, R88 ;  /* 0x0000005805047220 */ /* 0x000fe20000400000 */
[----:B------:R-:W-:Y:S01]  /*3bd0*/  IMAD.X R7, R111, 0x1, R93, P3 ;  /* 0x000000016f077824 */ /* 0x000fe200018e065d */
[----:B------:R-:W-:Y:S02]  /*3be0*/  ISETP.GT.AND P2, PT, R0, RZ, P0 ;  /* 0x000000ff0000720c */ /* 0x000fe40000744270 */
[----:B------:R-:W-:-:S05]  /*3bf0*/  FFMA R4, R71, R19, R4 ;  /* 0x0000001347047223 */ /* 0x000fca0000000004 */
[----:B------:R-:W-:Y:S02]  /*3c00*/  F2FP.F16.F32.PACK_AB R5, RZ, R4 ;  /* 0x00000004ff05723e */ /* 0x000fe400000000ff */
[----:B------:R-:W-:Y:S02]  /*3c10*/  IADD3 R4, P3, R12, R89, RZ ;  /* 0x000000590c047210 */ /* 0x000fe40007f7e0ff */
[----:B------:R-:W-:-:S03]  /*3c20*/  PRMT R8, R5, 0x7610, R8 ;  /* 0x0000761005087816 */ /* 0x000fc60000000008 */
[----:B------:R-:W-:Y:S02]  /*3c30*/  IMAD.X R5, R13, 0x1, R90, P3 ;  /* 0x000000010d057824 */ /* 0x000fe400018e065a */
[----:B------:R3:W-:Y:S01]  /*3c40*/  @P1 STG.E.U16 desc[UR38][R6.64], R8 ;  /* 0x0000000806001986 */ /* 0x0007e2000c101526 */
[----:B------:R-:W-:Y:S05]  /*3c50*/  @!P2 BRA `(.L_x_92) ;  /* 0x000000000004a947 */ /* 0x000fea0003800000 */
[----:B------:R4:W5:Y:S02]  /*3c60*/  LDG.E.LTC128B.U16 R109, desc[UR38][R4.64] ;  /* 0x00000026046d7981 */ /* 0x000964000c1e1520 */
.L_x_92:
[----:B------:R-:W-:Y:S05]  /*3c70*/  BSYNC B1 ;  /* 0x0000000000017941 */ /* 0x000fea0003800000 */
.L_x_91:
[----:B---3-5:R-:W-:Y:S01]  /*3c80*/  HADD2.F32 R7, -RZ, R109.H0_H0 ;  /* 0x2000006dff077230 */ /* 0x028fe20000004100 */
        /* <DEDUP_REMOVED lines=9> */
[----:B---3--:R-:W-:-:S05]  /*3d20*/  IADD3 R8, P1, R11, R12, RZ ;  /* 0x0000000c0b087210 */ /* 0x008fca0007f3e0ff */
[----:B------:R-:W-:-:S05]  /*3d30*/  IMAD.X R9, R13, 0x1, R90, P1 ;  /* 0x000000010d097824 */ /* 0x000fca00008e065a */
[----:B------:R3:W5:Y:S03]  /*3d40*/  LDG.E.LTC128B.U16 R109, desc[UR38][R8.64] ;  /* 0x00000026086d7981 */ /* 0x000766000c1e1520 */
.L_x_94:
[----:B------:R-:W-:Y:S05]  /*3d50*/  BSYNC B1 ;  /* 0x0000000000017941 */ /* 0x000fea0003800000 */
.L_x_93:
[----:B---3-5:R-:W-:Y:S01]  /*3d60*/  HADD2.F32 R9, -RZ, R109.H0_H0 ;  /* 0x2000006dff097230 */ /* 0x028fe20000004100 */
[----:B------:R-:W-:Y:S01]  /*3d70*/  IADD3 R40, P4, R14, R100, RZ ;  /* 0x000000640e287210 */ /* 0x000fe20007f9e0ff */
[----:B------:R-:W-:Y:S01]  /*3d80*/  BSSY B1, `(.L_x_95) ;  /* 0x000000d000017945 */ /* 0x000fe20003800000 */
[----:B------:R-:W-:Y:S02]  /*3d90*/  ISETP.GT.AND P1, PT, R3, 0x108, PT ;  /* 0x000001080300780c */ /* 0x000fe40003f24270 */
[----:B------:R-:W-:Y:S02]  /*3da0*/  FMUL R8, R9, R88 ;  /* 0x0000005809087220 */ /* 0x000fe40000400000 */
[----:B------:R-:W-:Y:S02]  /*3db0*/  ISETP.GT.AND P2, PT, R0, RZ, P1 ;  /* 0x000000ff0000720c */ /* 0x000fe40000f44270 */
[----:B------:R-:W-:Y:S01]  /*3dc0*/  FFMA R8, R41, R19, R8 ;  /* 0x0000001329087223 */ /* 0x000fe20000000008 */
[----:B------:R-:W-:-:S04]  /*3dd0*/  IMAD.X R41, R15, 0x1, R93, P4 ;  /* 0x000000010f297824 */ /* 0x000fc800020e065d */
[----:B------:R-:W-:Y:S02]  /*3de0*/  F2FP.F16.F32.PACK_AB R9, RZ, R8 ;  /* 0x00000008ff09723e */ /* 0x000fe400000000ff */
[----:B------:R-:W-:Y:S02]  /*3df0*/  IADD3 R8, P4, R20, R89, RZ ;  /* 0x0000005914087210 */ /* 0x000fe40007f9e0ff */
[----:B0-----:R-:W-:-:S03]  /*3e00*/  PRMT R58, R9, 0x7610, R58 ;  /* 0x00007610093a7816 */ /* 0x001fc6000000003a */
[----:B------:R-:W-:Y:S02]  /*3e10*/  IMAD.X R9, R21, 0x1, R90, P4 ;  /* 0x0000000115097824 */ /* 0x000fe400020e065a */
[----:B------:R0:W-:Y:S01]  /*3e20*/  @P3 STG.E.U16 desc[UR38][R40.64], R58 ;  /* 0x0000003a28003986 */ /* 0x0001e2000c101526 */
[----:B------:R-:W-:Y:S05]  /*3e30*/  @!P2 BRA `(.L_x_96) ;  /* 0x000000000004a947 */ /* 0x000fea0003800000 */
[----:B------:R3:W5:Y:S02]  /*3e40*/  LDG.E.LTC128B.U16 R109, desc[UR38][R8.64] ;  /* 0x00000026086d7981 */ /* 0x000764000c1e1520 */
.L_x_96:
[----:B------:R-:W-:Y:S05]  /*3e50*/  BSYNC B1 ;  /* 0x0000000000017941 */ /* 0x000fea0003800000 */
.L_x_95:
[----:B0----5:R-:W-:Y:S01]  /*3e60*/  HADD2.F32 R41, -RZ, R109.H0_H0 ;  /* 0x2000006dff297230 */ /* 0x021fe20000004100 */
[----:B------:R-:W-:Y:S01]  /*3e70*/  IADD3 R40, P4, R56, R91, RZ ;  /* 0x0000005b38287210 */ /* 0x000fe20007f9e0ff */
[----:B------:R-:W-:Y:S01]  /*3e80*/  BSSY B1, `(.L_x_97) ;  /* 0x000000c000017945 */ /* 0x000fe20003800000 */
[----:B------:R-:W-:Y:S02]  /*3e90*/  ISETP.GT.AND P3, PT, R0, 0x1, P1 ;  /* 0x000000010000780c */ /* 0x000fe40000f64270 */
[----:B------:R-:W-:Y:S01]  /*3ea0*/  FMUL R41, R41, R88 ;  /* 0x0000005829297220 */ /* 0x000fe20000400000 */
[----:B------:R-:W-:-:S03]  /*3eb0*/  PRMT R66, R109, 0x7610, R66 ;  /* 0x000076106d427816 */ /* 0x000fc60000000042 */
        /* <DEDUP_REMOVED lines=8> */
.L_x_98:
[----:B------:R-:W-:Y:S05]  /*3f40*/  BSYNC B1 ;  /* 0x0000000000017941 */ /* 0x000fea0003800000 */
.L_x_97:
[----:B0----5:R-:W-:Y:S01]  /*3f50*/  HADD2.F32 R67, -RZ, R66.H0_H0 ;  /* 0x20000042ff437230 */ /* 0x021fe20000004100 */
        /* <DEDUP_REMOVED lines=9> */
[----:B0-----:R-:W-:-:S05]  /*3ff0*/  IADD3 R42, P3, R59, R12, RZ ;  /* 0x0000000c3b2a7210 */ /* 0x001fca0007f7e0ff */
[----:B------:R-:W-:-:S05]  /*4000*/  IMAD.X R43, R13, 0x1, R90, P3 ;  /* 0x000000010d2b7824 */ /* 0x000fca00018e065a */
[----:B------:R0:W5:Y:S03]  /*4010*/  LDG.E.LTC128B.U16 R66, desc[UR38][R42.64] ;  /* 0x000000262a427981 */ /* 0x000166000c1e1520 */
.L_x_100:
[----:B------:R-:W-:Y:S05]  /*4020*/  BSYNC B1 ;  /* 0x0000000000017941 */ /* 0x000fea0003800000 */
.L_x_99:
        /* <DEDUP_REMOVED lines=13> */
.L_x_102:
[----:B------:R-:W-:Y:S05]  /*4100*/  BSYNC B1 ;  /* 0x0000000000017941 */ /* 0x000fea0003800000 */
.L_x_101:
        /* <DEDUP_REMOVED lines=13> */
.L_x_104:
[----:B------:R-:W-:Y:S05]  /*41e0*/  BSYNC B1 ;  /* 0x0000000000017941 */ /* 0x000fea0003800000 */
.L_x_103:
        /* <DEDUP_REMOVED lines=13> */
.L_x_106:
[----:B------:R-:W-:Y:S05]  /*42c0*/  BSYNC B1 ;  /* 0x0000000000017941 */ /* 0x000fea0003800000 */
.L_x_105:
        /* <DEDUP_REMOVED lines=13> */
.L_x_108:
[----:B------:R-:W-:Y:S05]  /*43a0*/  BSYNC B1 ;  /* 0x0000000000017941 */ /* 0x000fea0003800000 */
.L_x_107:
        /* <DEDUP_REMOVED lines=13> */
.L_x_110:
[----:B------:R-:W-:Y:S05]  /*4480*/  BSYNC B1 ;  /* 0x0000000000017941 */ /* 0x000fea0003800000 */
.L_x_109:
        /* <DEDUP_REMOVED lines=13> */
.L_x_112:
[----:B------:R-:W-:Y:S05]  /*4560*/  BSYNC B1 ;  /* 0x0000000000017941 */ /* 0x000fea0003800000 */
.L_x_111:
        /* <DEDUP_REMOVED lines=13> */
.L_x_114:
[----:B------:R-:W-:Y:S05]  /*4640*/  BSYNC B1 ;  /* 0x0000000000017941 */ /* 0x000fea0003800000 */
.L_x_113:
        /* <DEDUP_REMOVED lines=13> */
.L_x_116:
[----:B------:R-:W-:Y:S05]  /*4720*/  BSYNC B1 ;  /* 0x0000000000017941 */ /* 0x000fea0003800000 */
.L_x_115:
[----:B0----5:R-:W-:Y:S01]  /*4730*/  HADD2.F32 R43, -RZ, R66.H0_H0 ;  /* 0x20000042ff2b7230 */ /* 0x021fe20000004100 */
[----:B------:R-:W-:Y:S01]  /*4740*/  IADD3 R42, P3, R14, R105, RZ ;  /* 0x000000690e2a7210 */ /* 0x000fe20007f7e0ff */
[----:B------:R-:W-:Y:S01]  /*4750*/  BSSY B1, `(.L_x_117) ;  /* 0x000000b000017945 */ /* 0x000fe20003800000 */
[----:B------:R-:W-:Y:S02]  /*4760*/  ISETP.GT.AND P0, PT, R0, 0x19, P0 ;  /* 0x000000190000780c */ /* 0x000fe40000704270 */
[----:B------:R-:W-:-:S04]  /*4770*/  FMUL R43, R43, R88 ;  /* 0x000000582b2b7220 */ /* 0x000fc80000400000 */
[----:B------:R-:W-:-:S05]  /*4780*/  FFMA R43, R52, R19, R43 ;  /* 0x00000013342b7223 */ /* 0x000fca000000002b */
[----:B------:R-:W-:Y:S01]  /*4790*/  F2FP.F16.F32.PACK_AB R44, RZ, R43 ;  /* 0x0000002bff2c723e */ /* 0x000fe200000000ff */
[----:B------:R-:W-:Y:S01]  /*47a0*/  IMAD.X R43, R15, 0x1, R93, P3 ;  /* 0x000000010f2b7824 */ /* 0x000fe200018e065d */
[----:B-1----:R-:W-:-:S04]  /*47b0*/  IADD3 R12, P3, R12, R107, RZ ;  /* 0x0000006b0c0c7210 */ /* 0x002fc80007f7e0ff */
[----:B------:R0:W-:Y:S01]  /*47c0*/  @P2 STG.E.U16 desc[UR38][R42.64], R44 ;  /* 0x0000002c2a002986 */ /* 0x0001e2000c101526 */
[----:B------:R-:W-:Y:S01]  /*47d0*/  IMAD.X R13, R13, 0x1, R90, P3 ;  /* 0x000000010d0d7824 */ /* 0x000fe200018e065a */
[----:B------:R-:W-:Y:S07]  /*47e0*/  @!P0 BRA `(.L_x_118) ;  /* 0x0000000000048947 */ /* 0x000fee0003800000 */
[----:B------:R1:W5:Y:S02]  /*47f0*/  LDG.E.LTC128B.U16 R66, desc[UR38][R12.64] ;  /* 0x000000260c427981 */ /* 0x000364000c1e1520 */
.L_x_118:
[----:B------:R-:W-:Y:S05]  /*4800*/  BSYNC B1 ;  /* 0x0000000000017941 */ /* 0x000fea0003800000 */
.L_x_117:
[----:B-1---5:R-:W-:Y:S01]  /*4810*/  HADD2.F32 R13, -RZ, R66.H0_H0 ;  /* 0x20000042ff0d7230 */ /* 0x022fe20000004100 */
        /* <DEDUP_REMOVED lines=9> */
[----:B-1----:R-:W-:-:S05]  /*48b0*/  IADD3 R12, P0, R65, R20, RZ ;  /* 0x00000014410c7210 */ /* 0x002fca0007f1e0ff */
[----:B------:R-:W-:-:S05]  /*48c0*/  IMAD.X R13, R21, 0x1, R90, P0 ;  /* 0x00000001150d7824 */ /* 0x000fca00000e065a */
[----:B------:R1:W5:Y:S03]  /*48d0*/  LDG.E.LTC128B.U16 R66, desc[UR38][R12.64] ;  /* 0x000000260c427981 */ /* 0x000366000c1e1520 */
.L_x_120:
[----:B------:R-:W-:Y:S05]  /*48e0*/  BSYNC B1 ;  /* 0x0000000000017941 */ /* 0x000fea0003800000 */
.L_x_119:
[----:B-1---5:R-:W-:Y:S01]  /*48f0*/  HADD2.F32 R13, -RZ, R66.H0_H0 ;  /* 0x20000042ff0d7230 */ /* 0x022fe20000004100 */
[----:B------:R-:W-:Y:S01]  /*4900*/  IADD3 R12, P0, R56, R105, RZ ;  /* 0x00000069380c7210 */ /* 0x000fe20007f1e0ff */
[----:B------:R-:W-:Y:S01]  /*4910*/  BSSY B1, `(.L_x_121) ;  /* 0x000000c000017945 */ /* 0x000fe20003800000 */
[----:B------:R-:W-:Y:S02]  /*4920*/  ISETP.GT.AND P1, PT, R0, 0x19, P1 ;  /* 0x000000190000780c */ /* 0x000fe40000f24270 */
[----:B------:R-:W-:-:S04]  /*4930*/  FMUL R13, R13, R88 ;  /* 0x000000580d0d7220 */ /* 0x000fc80000400000 */
[----:B------:R-:W-:-:S05]  /*4940*/  FFMA R13, R54, R19, R13 ;  /* 0x00000013360d7223 */ /* 0x000fca000000000d */
[----:B------:R-:W-:Y:S01]  /*4950*/  F2FP.F16.F32.PACK_AB R15, RZ, R13 ;  /* 0x0000000dff0f723e */ /* 0x000fe200000000ff */
[----:B------:R-:W-:Y:S01]  /*4960*/  IMAD.X R13, R57, 0x1, R93, P0 ;  /* 0x00000001390d7824 */ /* 0x000fe200000e065d */
[----:B------:R-:W-:Y:S02]  /*4970*/  IADD3 R14, P0, R20, R107, RZ ;  /* 0x0000006b140e7210 */ /* 0x000fe40007f1e0ff */
[----:B--2---:R-:W-:-:S03]  /*4980*/  PRMT R20, R15, 0x7610, R20 ;  /* 0x000076100f147816 */ /* 0x004fc60000000014 */
[----:B------:R-:W-:Y:S02]  /*4990*/  IMAD.X R15, R21, 0x1, R90, P0 ;  /* 0x00000001150f7824 */ /* 0x000fe400000e065a */
[----:B------:R1:W-:Y:S01]  /*49a0*/  @P2 STG.E.U16 desc[UR38][R12.64], R20 ;  /* 0x000000140c002986 */ /* 0x0003e2000c101526 */
[----:B------:R-:W-:Y:S05]  /*49b0*/  @!P1 BRA `(.L_x_122) ;  /* 0x0000000000049947 */ /* 0x000fea0003800000 */
[----:B------:R2:W5:Y:S02]  /*49c0*/  LDG.E.LTC128B.U16 R66, desc[UR38][R14.64] ;  /* 0x000000260e427981 */ /* 0x000564000c1e1520 */
.L_x_122:
[----:B------:R-:W-:Y:S05]  /*49d0*/  BSYNC B1 ;  /* 0x0000000000017941 */ /* 0x000fea0003800000 */
.L_x_121:
[----:B-1---5:R-:W-:Y:S01]  /*49e0*/  HADD2.F32 R13, -RZ, R66.H0_H0 ;  /* 0x20000042ff0d7230 */ /* 0x022fe20000004100 */
[----:B------:R-:W-:Y:S01]  /*49f0*/  ISETP.GT.AND P0, PT, R3, 0x180, PT ;  /* 0x000001800300780c */ /* 0x000fe20003f04270 */
[----:B------:R-:W-:Y:S03]  /*4a00*/  BSSY B1, `(.L_x_123) ;  /* 0x000000c000017945 */ /* 0x000fe60003800000 */
[----:B------:R-:W-:Y:S01]  /*4a10*/  FMUL R12, R13, R88 ;  /* 0x000000580d0c7220 */ /* 0x000fe20000400000 */
[----:B------:R-:W-:-:S03]  /*4a20*/  ISETP.GT.AND P2, PT, R0, RZ, P0 ;  /* 0x000000ff0000720c */ /* 0x000fc60000744270 */
        /* <DEDUP_REMOVED lines=9> */
.L_x_124:
[----:B------:R-:W-:Y:S05]  /*4ac0*/  BSYNC B1 ;  /* 0x0000000000017941 */ /* 0x000fea0003800000 */
.L_x_123:
[----:B-1---5:R-:W-:Y:S01]  /*4ad0*/  HADD2.F32 R13, -RZ, R66.H0_H0 ;  /* 0x20000042ff0d7230 */ /* 0x022fe20000004100 */
[----:B------:R-:W-:Y:S01]  /*4ae0*/  IADD3 R12, P1, R6, R91, RZ ;  /* 0x0000005b060c7210 */ /* 0x000fe20007f3e0ff */
[----:B------:R-:W-:Y:S01]  /*4af0*/  BSSY B1, `(.L_x_125) ;  /* 0x000000b000017945 */ /* 0x000fe20003800000 */
[----:B------:R-:W-:Y:S02]  /*4b00*/  ISETP.GT.AND P3, PT, R0, 0x1, P0 ;  /* 0x000000010000780c */ /* 0x000fe40000764270 */
[----:B------:R-:W-:-:S04]  /*4b10*/  FMUL R13, R13, R88 ;  /* 0x000000580d0d7220 */ /* 0x000fc80000400000 */
[----:B------:R-:W-:-:S05]  /*4b20*/  FFMA R13, R24, R19, R13 ;  /* 0x00000013180d7223 */ /* 0x000fca000000000d */
[----:B--2---:R-:W-:Y:S01]  /*4b30*/  F2FP.F16.F32.PACK_AB R14, RZ, R13 ;  /* 0x0000000dff0e723e */ /* 0x004fe200000000ff */
[----:B------:R-:W-:-:S05]  /*4b40*/  IMAD.X R13, R7, 0x1, R93, P1 ;  /* 0x00000001070d7824 */ /* 0x000fca00008e065d */
[----:B------:R1:W-:Y:S01]  /*4b50*/  @P2 STG.E.U16 desc[UR38][R12.64], R14 ;  /* 0x0000000e0c002986 */ /* 0x0003e2000c101526 */
[----:B------:R-:W-:Y:S05]  /*4b60*/  @!P3 BRA `(.L_x_126) ;  /* 0x00000000000cb947 */ /* 0x000fea0003800000 */
[----:B-1----:R-:W-:-:S05]  /*4b70*/  IADD3 R12, P1, R4, R11, RZ ;  /* 0x0000000b040c7210 */ /* 0x002fca0007f3e0ff */
[----:B------:R-:W-:-:S05]  /*4b80*/  IMAD.X R13, R5, 0x1, R90, P1 ;  /* 0x00000001050d7824 */ /* 0x000fca00008e065a */
[----:B------:R2:W5:Y:S03]  /*4b90*/  LDG.E.LTC128B.U16 R66, desc[UR38][R12.64] ;  /* 0x000000260c427981 */ /* 0x000566000c1e1520 */
.L_x_126:
[----:B------:R-:W-:Y:S05]  /*4ba0*/  BSYNC B1 ;  /* 0x0000000000017941 */ /* 0x000fea0003800000 */
.L_x_125:
[----:B-12--5:R-:W-:Y:S01]  /*4bb0*/  HADD2.F32 R13, -RZ, R66.H0_H0 ;  /* 0x20000042ff0d7230 */ /* 0x026fe20000004100 */
        /* <DEDUP_REMOVED lines=13> */
.L_x_128:
[----:B------:R-:W-:Y:S05]  /*4c90*/  BSYNC B1 ;  /* 0x0000000000017941 */ /* 0x000fea0003800000 */
.L_x_127:
[----:B-----5:R-:W-:Y:S01]  /*4ca0*/  HADD2.F32 R3, -RZ, R66.H0_H0 ;  /* 0x20000042ff037230 */ /* 0x020fe20000004100 */
[----:B-12---:R-:W-:Y:S01]  /*4cb0*/  IADD3 R12, P4, R40, R91, RZ ;  /* 0x0000005b280c7210 */ /* 0x006fe20007f9e0ff */
[----:B------:R-:W-:Y:S01]  /*4cc0*/  BSSY B1, `(.L_x_129) ;  /* 0x000000b000017945 */ /* 0x000fe20003800000 */
[----:B------:R-:W-:Y:S02]  /*4cd0*/  ISETP.GT.AND P3, PT, R0, 0x1, P1 ;  /* 0x000000010000780c */ /* 0x000fe40000f64270 */
[----:B------:R-:W-:Y:S01]  /*4ce0*/  FMUL R3, R3, R88 ;  /* 0x0000005803037220 */ /* 0x000fe20000400000 */
[----:B------:R-:W-:-:S03]  /*4cf0*/  IMAD.X R13, R41, 0x1, R93, P4 ;  /* 0x00000001290d7824 */ /* 0x000fc600020e065d */
[----:B------:R-:W-:-:S05]  /*4d00*/  FFMA R3, R26, R19, R3 ;  /* 0x000000131a037223 */ /* 0x000fca0000000003 */
[----:B------:R-:W-:-:S05]  /*4d10*/  F2FP.F16.F32.PACK_AB R3, RZ, R3 ;  /* 0x00000003ff03723e */ /* 0x000fca00000000ff */
[----:B------:R1:W-:Y:S01]  /*4d20*/  @P2 STG.E.U16 desc[UR38][R12.64], R3 ;  /* 0x000000030c002986 */ /* 0x0003e2000c101526 */
[----:B------:R-:W-:Y:S05]  /*4d30*/  @!P3 BRA `(.L_x_130) ;  /* 0x00000000000cb947 */ /* 0x000fea0003800000 */
[----:B-1----:R-:W-:-:S05]  /*4d40*/  IADD3 R12, P2, R8, R11, RZ ;  /* 0x0000000b080c7210 */ /* 0x002fca0007f5e0ff */
[----:B------:R-:W-:-:S05]  /*4d50*/  IMAD.X R13, R9, 0x1, R90, P2 ;  /* 0x00000001090d7824 */ /* 0x000fca00010e065a */
[----:B------:R2:W5:Y:S03]  /*4d60*/  LDG.E.LTC128B.U16 R66, desc[UR38][R12.64] ;  /* 0x000000260c427981 */ /* 0x000566000c1e1520 */
.L_x_130:
[----:B------:R-:W-:Y:S05]  /*4d70*/  BSYNC B1 ;  /* 0x0000000000017941 */ /* 0x000fea0003800000 */
.L_x_129:
[----:B-1---5:R-:W-:Y:S01]  /*4d80*/  HADD2.F32 R3, -RZ, R66.H0_H0 ;  /* 0x20000042ff037230 */ /* 0x022fe20000004100 */
[----:B------:R-:W-:Y:S01]  /*4d90*/  ISETP.GT.AND P2, PT, R0, 0x8, P0 ;  /* 0x000000080000780c */ /* 0x000fe20000744270 */
[----:B------:R-:W-:Y:S03]  /*4da0*/  BSSY B1, `(.L_x_131) ;  /* 0x000000b000017945 */ /* 0x000fe60003800000 */
[----:B--2---:R-:W-:-:S04]  /*4db0*/  FMUL R12, R3, R88 ;  /* 0x00000058030c7220 */ /* 0x004fc80000400000 */
        /* <DEDUP_REMOVED lines=9> */
.L_x_132:
[----:B------:R-:W-:Y:S05]  /*4e50*/  BSYNC B1 ;  /* 0x0000000000017941 */ /* 0x000fea0003800000 */
.L_x_131:
        /* <DEDUP_REMOVED lines=13> */
.L_x_134:
[----:B------:R-:W-:Y:S05]  /*4f30*/  BSYNC B1 ;  /* 0x0000000000017941 */ /* 0x000fea0003800000 */
.L_x_133:
        /* <DEDUP_REMOVED lines=13> */
.L_x_136:
[----:B------:R-:W-:Y:S05]  /*5010*/  BSYNC B1 ;  /* 0x0000000000017941 */ /* 0x000fea0003800000 */
.L_x_135:
        /* <DEDUP_REMOVED lines=13> */
.L_x_138:
[----:B------:R-:W-:Y:S05]  /*50f0*/  BSYNC B1 ;  /* 0x0000000000017941 */ /* 0x000fea0003800000 */
.L_x_137:
        /* <DEDUP_REMOVED lines=13> */
.L_x_140:
[----:B------:R-:W-:Y:S05]  /*51d0*/  BSYNC B1 ;  /* 0x0000000000017941 */ /* 0x000fea0003800000 */
.L_x_139:
        /* <DEDUP_REMOVED lines=13> */
.L_x_142:
[----:B------:R-:W-:Y:S05]  /*52b0*/  BSYNC B1 ;  /* 0x0000000000017941 */ /* 0x000fea0003800000 */
.L_x_141:
        /* <DEDUP_REMOVED lines=13> */
.L_x_144:
[----:B------:R-:W-:Y:S05]  /*5390*/  BSYNC B1 ;  /* 0x0000000000017941 */ /* 0x000fea0003800000 */
.L_x_143:
        /* <DEDUP_REMOVED lines=13> */
.L_x_146:
[----:B------:R-:W-:Y:S05]  /*5470*/  BSYNC B1 ;  /* 0x0000000000017941 */ /* 0x000fea0003800000 */
.L_x_145:
        /* <DEDUP_REMOVED lines=13> */
.L_x_148:
[----:B------:R-:W-:Y:S05]  /*5550*/  BSYNC B1 ;  /* 0x0000000000017941 */ /* 0x000fea0003800000 */
.L_x_147:
[----:B-----5:R-:W-:Y:S01]  /*5560*/  HADD2.F32 R3, -RZ, R66.H0_H0 ;  /* 0x20000042ff037230 */ /* 0x020fe20000004100 */
[----:B-12---:R-:W-:Y:S01]  /*5570*/  IADD3 R12, P3, R6, R105, RZ ;  /* 0x00000069060c7210 */ /* 0x006fe20007f7e0ff */
[----:B------:R-:W-:Y:S01]  /*5580*/  BSSY B1, `(.L_x_149) ;  /* 0x000000b000017945 */ /* 0x000fe20003800000 */
[----:B------:R-:W-:Y:S02]  /*5590*/  ISETP.GT.AND P0, PT, R0, 0x19, P0 ;  /* 0x000000190000780c */ /* 0x000fe40000704270 */
[----:B------:R-:W-:Y:S01]  /*55a0*/  FMUL R3, R3, R88 ;  /* 0x0000005803037220 */ /* 0x000fe20000400000 */
[----:B------:R-:W-:Y:S01]  /*55b0*/  IMAD.X R13, R7, 0x1, R93, P3 ;  /* 0x00000001070d7824 */ /* 0x000fe200018e065d */
[----:B----4-:R-:W-:Y:S02]  /*55c0*/  IADD3 R4, P3, R4, R107, RZ ;  /* 0x0000006b04047210 */ /* 0x010fe40007f7e0ff */
[----:B------:R-:W-:-:S03]  /*55d0*/  FFMA R3, R36, R19, R3 ;  /* 0x0000001324037223 */ /* 0x000fc60000000003 */
[----:B------:R-:W-:Y:S02]  /*55e0*/  IMAD.X R5, R5, 0x1, R90, P3 ;  /* 0x0000000105057824 */ /* 0x000fe400018e065a */
[----:B------:R-:W-:-:S05]  /*55f0*/  F2FP.F16.F32.PACK_AB R3, RZ, R3 ;  /* 0x00000003ff03723e */ /* 0x000fca00000000ff */
[----:B------:R1:W-:Y:S01]  /*5600*/  @P2 STG.E.U16 desc[UR38][R12.64], R3 ;  /* 0x000000030c002986 */ /* 0x0003e2000c101526 */
[----:B------:R-:W-:Y:S05]  /*5610*/  @!P0 BRA `(.L_x_150) ;  /* 0x0000000000048947 */ /* 0x000fea0003800000 */
[----:B------:R2:W5:Y:S02]  /*5620*/  LDG.E.LTC128B.U16 R66, desc[UR38][R4.64] ;  /* 0x0000002604427981 */ /* 0x000564000c1e1520 */
.L_x_150:
[----:B------:R-:W-:Y:S05]  /*5630*/  BSYNC B1 ;  /* 0x0000000000017941 */ /* 0x000fea0003800000 */
.L_x_149:
        /* <DEDUP_REMOVED lines=13> */
.L_x_152:
[----:B------:R-:W-:Y:S05]  /*5710*/  BSYNC B1 ;  /* 0x0000000000017941 */ /* 0x000fea0003800000 */
.L_x_151:
[----:B-----5:R-:W-:Y:S01]  /*5720*/  HADD2.F32 R3, -RZ, R66.H0_H0 ;  /* 0x20000042ff037230 */ /* 0x020fe20000004100 */
[----:B-12---:R-:W-:Y:S01]  /*5730*/  IADD3 R4, P0, R40, R105, RZ ;  /* 0x0000006928047210 */ /* 0x006fe20007f1e0ff */
[----:B------:R-:W-:Y:S01]  /*5740*/  BSSY B1, `(.L_x_153) ;  /* 0x000000b000017945 */ /* 0x000fe20003800000 */
[----:B------:R-:W-:Y:S02]  /*5750*/  ISETP.GT.AND P1, PT, R0, 0x19, P1 ;  /* 0x000000190000780c */ /* 0x000fe40000f24270 */
[----:B------:R-:W-:Y:S01]  /*5760*/  FMUL R3, R3, R88 ;  /* 0x0000005803037220 */ /* 0x000fe20000400000 */
[----:B------:R-:W-:Y:S01]  /*5770*/  IMAD.X R5, R41, 0x1, R93, P0 ;  /* 0x0000000129057824 */ /* 0x000fe200000e065d */
[----:B------:R-:W-:Y:S02]  /*5780*/  IADD3 R6, P0, R8, R107, RZ ;  /* 0x0000006b08067210 */ /* 0x000fe40007f1e0ff */
[----:B------:R-:W-:-:S03]  /*5790*/  FFMA R3, R38, R19, R3 ;  /* 0x0000001326037223 */ /* 0x000fc60000000003 */
[----:B------:R-:W-:Y:S02]  /*57a0*/  IMAD.X R7, R9, 0x1, R90, P0 ;  /* 0x0000000109077824 */ /* 0x000fe400000e065a */
[----:B------:R-:W-:-:S05]  /*57b0*/  F2FP.F16.F32.PACK_AB R3, RZ, R3 ;  /* 0x00000003ff03723e */ /* 0x000fca00000000ff */
[----:B------:R1:W-:Y:S01]  /*57c0*/  @P3 STG.E.U16 desc[UR38][R4.64], R3 ;  /* 0x0000000304003986 */ /* 0x0003e2000c101526 */
[----:B------:R-:W-:Y:S05]  /*57d0*/  @!P1 BRA `(.L_x_154) ;  /* 0x0000000000049947 */ /* 0x000fea0003800000 */
[----:B------:R2:W5:Y:S02]  /*57e0*/  LDG.E.LTC128B.U16 R66, desc[UR38][R6.64] ;  /* 0x0000002606427981 */ /* 0x000564000c1e1520 */
.L_x_154:
[----:B------:R-:W-:Y:S05]  /*57f0*/  BSYNC B1 ;  /* 0x0000000000017941 */ /* 0x000fea0003800000 */
.L_x_153:
[----:B------:R-:W-:Y:S05]  /*5800*/  @!P1 BRA `(.L_x_155) ;  /* 0x00000018003c9947 */ /* 0x000fea0003800000 */
[----:B-1---5:R-:W-:Y:S01]  /*5810*/  HADD2.F32 R3, -RZ, R66.H0_H0 ;  /* 0x20000042ff037230 */ /* 0x022fe20000004100 */
[----:B------:R-:W-:-:S04]  /*5820*/  IADD3 R4, P0, R40, R106, RZ ;  /* 0x0000006a28047210 */ /* 0x000fc80007f1e0ff */
[----:B------:R-:W-:Y:S01]  /*5830*/  FMUL R0, R3, R88 ;  /* 0x0000005803007220 */ /* 0x000fe20000400000 */
[----:B------:R-:W-:-:S03]  /*5840*/  IMAD.X R5, R41, 0x1, R93, P0 ;  /* 0x0000000129057824 */ /* 0x000fc600000e065d */
[----:B------:R-:W-:-:S05]  /*5850*/  FFMA R0, R39, R19, R0 ;  /* 0x0000001327007223 */ /* 0x000fca0000000000 */
[----:B------:R-:W-:-:S05]  /*5860*/  F2FP.F16.F32.PACK_AB R0, RZ, R0 ;  /* 0x00000000ff00723e */ /* 0x000fca00000000ff */
[----:B------:R4:W-:Y:S01]  /*5870*/  STG.E.U16 desc[UR38][R4.64], R0 ;  /* 0x0000000004007986 */ /* 0x0009e2000c101526 */
[----:B------:R-:W-:Y:S05]  /*5880*/  BRA `(.L_x_155) ;  /* 0x00000018001c7947 */ /* 0x000fea0003800000 */
.L_x_30:
[----:B------:R-:W-:Y:S01]  /*5890*/  ULDC.64 UR4, c[0x0][0x5c0] ;  /* 0x0001700000047ab9 */ /* 0x000fe20000000a00 */
[-C--:B------:R-:W-:Y:S01]  /*58a0*/  FMUL R72, R72, R19.reuse ;  /* 0x0000001348487220 */ /* 0x080fe20000400000 */
[----:B------:R-:W-:Y:S01]  /*58b0*/  LEA R8, P0, R116, UR4, 0x1 ;  /* 0x0000000474087c11 */ /* 0x000fe2000f8008ff */
[-C--:B------:R-:W-:Y:S01]  /*58c0*/  FMUL R73, R73, R19.reuse ;  /* 0x0000001349497220 */ /* 0x080fe20000400000 */
[----:B------:R-:W-:Y:S01]  /*58d0*/  ISETP.GT.AND P4, PT, R0, 0x1, P1 ;  /* 0x000000010000780c */ /* 0x000fe20000f84270 */
[-C--:B------:R-:W-:Y:S01]  /*58e0*/  FMUL R74, R74, R19.reuse ;  /* 0x000000134a4a7220 */ /* 0x080fe20000400000 */
[----:B------:R-:W-:Y:S01]  /*58f0*/  LEA.HI.X R9, R116, UR5, R109, 0x1, P0 ;  /* 0x0000000574097c11 */ /* 0x000fe200080f0c6d */
[-C--:B------:R-:W-:Y:S01]  /*5900*/  FMUL R75, R75, R19.reuse ;  /* 0x000000134b4b7220 */ /* 0x080fe20000400000 */
[----:B------:R-:W-:Y:S01]  /*5910*/  F2FP.F16.F32.PACK_AB R72, RZ, R72 ;  /* 0x00000048ff48723e */ /* 0x000fe200000000ff */
[-C--:B------:R-:W-:Y:S01]  /*5920*/  FMUL R76, R76, R19.reuse ;  /* 0x000000134c4c7220 */ /* 0x080fe20000400000 */
[----:B------:R-:W-:Y:S01]  /*5930*/  ISETP.GT.AND P0, PT, R3, 0x8, PT ;  /* 0x000000080300780c */ /* 0x000fe20003f04270 */
[-C--:B------:R-:W-:Y:S01]  /*5940*/  FMUL R77, R77, R19.reuse ;  /* 0x000000134d4d7220 */ /* 0x080fe20000400000 */
[----:B------:R-:W-:Y:S01]  /*5950*/  LEA R12, P5, R92, R8, 0x1 ;  /* 0x000000085c0c7211 */ /* 0x000fe200078a08ff */
[----:B------:R-:W-:Y:S01]  /*5960*/  @P3 STG.E.U16 desc[UR38][R8.64], R72 ;  /* 0x0000004808003986 */ /* 0x000fe2000c101526 */
[----:B------:R-:W-:Y:S01]  /*5970*/  ISETP.GT.AND P3, PT, R0, 0x1, P0 ;  /* 0x000000010000780c */ /* 0x000fe20000764270 */
[----:B------:R-:W-:Y:S01]  /*5980*/  FMUL R78, R78, R19 ;  /* 0x000000134e4e7220 */ /* 0x000fe20000400000 */
[----:B------:R-:W-:Y:S01]  /*5990*/  ISETP.GT.AND P2, PT, R0, RZ, P0 ;  /* 0x000000ff0000720c */ /* 0x000fe20000744270 */
[----:B------:R-:W-:Y:S01]  /*59a0*/  @P4 IMAD.MOV.U32 R4, RZ, RZ, R8 ;  /* 0x000000ffff044224 */ /* 0x000fe200078e0008 */
[----:B------:R-:W-:Y:S01]  /*59b0*/  LEA.HI.X R13, R92, R9, R95, 0x1, P5 ;  /* 0x000000095c0d7211 */ /* 0x000fe200028f0c5f */
[----:B------:R-:W-:Y:S01]  /*59c0*/  @P4 IMAD.MOV.U32 R5, RZ, RZ, R9 ;  /* 0x000000ffff054224 */ /* 0x000fe200078e0009 */
[----:B------:R-:W-:Y:S01]  /*59d0*/  F2FP.F16.F32.PACK_AB R73, RZ, R73 ;  /* 0x00000049ff49723e */ /* 0x000fe200000000ff */
[-C--:B------:R-:W-:Y:S01]  /*59e0*/  FMUL R79, R79, R19.reuse ;  /* 0x000000134f4f7220 */ /* 0x080fe20000400000 */
[----:B------:R-:W-:Y:S01]  /*59f0*/  ISETP.GT.AND P5, PT, R0, 0x8, P1 ;  /* 0x000000080000780c */ /* 0x000fe20000fa4270 */
[-C--:B------:R-:W-:Y:S01]  /*5a00*/  FMUL R80, R80, R19.reuse ;  /* 0x0000001350507220 */ /* 0x080fe20000400000 */
[----:B------:R-:W-:Y:S01]  /*5a10*/  F2FP.F16.F32.PACK_AB R74, RZ, R74 ;  /* 0x0000004aff4a723e */ /* 0x000fe200000000ff */
[----:B------:R0:W-:Y:S01]  /*5a20*/  @P4 STG.E.U16 desc[UR38][R4.64+0x2], R73 ;  /* 0x0000024904004986 */ /* 0x0001e2000c101526 */
[C---:B------:R-:W-:Y:S01]  /*5a30*/  ISETP.GT.AND P4, PT, R0.reuse, 0x9, P1 ;  /* 0x000000090000780c */ /* 0x040fe20000f84270 */
[----:B------:R-:W-:Y:S01]  /*5a40*/  FMUL R81, R81, R19 ;  /* 0x0000001351517220 */ /* 0x000fe20000400000 */
[----:B------:R-:W-:Y:S01]  /*5a50*/  F2FP.F16.F32.PACK_AB R75, RZ, R75 ;  /* 0x0000004bff4b723e */ /* 0x000fe200000000ff */
[----:B------:R-:W-:Y:S01]  /*5a60*/  @P2 STG.E.U16 desc[UR38][R12.64], R74 ;  /* 0x0000004a0c002986 */ /* 0x000fe2000c101526 */
[----:B------:R-:W-:Y:S01]  /*5a70*/  ISETP.GT.AND P2, PT, R0, 0x8, P0 ;  /* 0x000000080000780c */ /* 0x000fe20000744270 */
[-C--:B------:R-:W-:Y:S01]  /*5a80*/  FMUL R82, R82, R19.reuse ;  /* 0x0000001352527220 */ /* 0x080fe20000400000 */
[----:B------:R-:W-:Y:S01]  /*5a90*/  F2FP.F16.F32.PACK_AB R76, RZ, R76 ;  /* 0x0000004cff4c723e */ /* 0x000fe200000000ff */
[----:B------:R-:W-:Y:S01]  /*5aa0*/  FMUL R83, R83, R19 ;  /* 0x0000001353537220 */ /* 0x000fe20000400000 */
[----:B------:R-:W-:Y:S01]  /*5ab0*/  F2FP.F16.F32.PACK_AB R77, RZ, R77 ;  /* 0x0000004dff4d723e */ /* 0x000fe200000000ff */
[----:B------:R-:W-:Y:S01]  /*5ac0*/  FMUL R84, R84, R19 ;  /* 0x0000001354547220 */ /* 0x000fe20000400000 */
[----:B------:R-:W-:Y:S01]  /*5ad0*/  F2FP.F16.F32.PACK_AB R78, RZ, R78 ;  /* 0x0000004eff4e723e */ /* 0x000fe200000000ff */
[----:B0-----:R-:W-:Y:S01]  /*5ae0*/  @P3 IMAD.MOV.U32 R4, RZ, RZ, R12 ;  /* 0x000000ffff043224 */ /* 0x001fe200078e000c */
[----:B------:R-:W-:Y:S01]  /*5af0*/  F2FP.F16.F32.PACK_AB R79, RZ, R79 ;  /* 0x0000004fff4f723e */ /* 0x000fe200000000ff */
[----:B------:R-:W-:Y:S01]  /*5b00*/  @P3 IMAD.MOV.U32 R5, RZ, RZ, R13 ;  /* 0x000000ffff053224 */ /* 0x000fe200078e000d */
[----:B------:R-:W-:Y:S01]  /*5b10*/  F2FP.F16.F32.PACK_AB R80, RZ, R80 ;  /* 0x00000050ff50723e */ /* 0x000fe200000000ff */
[----:B------:R-:W-:Y:S01]  /*5b20*/  FMUL R85, R85, R19 ;  /* 0x0000001355557220 */ /* 0x000fe20000400000 */
[----:B------:R-:W-:Y:S01]  /*5b30*/  F2FP.F16.F32.PACK_AB R81, RZ, R81 ;  /* 0x00000051ff51723e */ /* 0x000fe200000000ff */
[-C--:B------:R-:W-:Y:S01]  /*5b40*/  FMUL R86, R86, R19.reuse ;  /* 0x0000001356567220 */ /* 0x080fe20000400000 */
[----:B------:R0:W-:Y:S01]  /*5b50*/  @P3 STG.E.U16 desc[UR38][R4.64+0x2], R75 ;  /* 0x0000024b04003986 */ /* 0x0001e2000c101526 */
[----:B------:R-:W-:Y:S01]  /*5b60*/  ISETP.GT.AND P3, PT, R0, 0x9, P0 ;  /* 0x000000090000780c */ /* 0x000fe20000764270 */
[-C--:B------:R-:W-:Y:S01]  /*5b70*/  FMUL R87, R87, R19.reuse ;  /* 0x0000001357577220 */ /* 0x080fe20000400000 */
[----:B------:R-:W-:Y:S01]  /*5b80*/  F2FP.F16.F32.PACK_AB R82, RZ, R82 ;  /* 0x00000052ff52723e */ /* 0x000fe200000000ff */
[----:B------:R-:W-:Y:S01]  /*5b90*/  FMUL R56, R56, R19 ;  /* 0x0000001338387220 */ /* 0x000fe20000400000 */
[----:B------:R-:W-:Y:S01]  /*5ba0*/  F2FP.F16.F32.PACK_AB R83, RZ, R83 ;  /* 0x00000053ff53723e */ /* 0x000fe200000000ff */
[-C--:B------:R-:W-:Y:S01]  /*5bb0*/  FMUL R57, R57, R19.reuse ;  /* 0x0000001339397220 */ /* 0x080fe20000400000 */
[----:B------:R-:W-:Y:S01]  /*5bc0*/  F2FP.F16.F32.PACK_AB R84, RZ, R84 ;  /* 0x00000054ff54723e */ /* 0x000fe200000000ff */
[----:B------:R-:W-:Y:S01]  /*5bd0*/  FMUL R58, R58, R19 ;  /* 0x000000133a3a7220 */ /* 0x000fe20000400000 */
[----:B------:R-:W-:Y:S01]  /*5be0*/  F2FP.F16.F32.PACK_AB R85, RZ, R85 ;  /* 0x00000055ff55723e */ /* 0x000fe200000000ff */
[----:B------:R-:W-:Y:S01]  /*5bf0*/  FMUL R59, R59, R19 ;  /* 0x000000133b3b7220 */ /* 0x000fe20000400000 */
[----:B------:R-:W-:Y:S01]  /*5c00*/  F2FP.F16.F32.PACK_AB R86, RZ, R86 ;  /* 0x00000056ff56723e */ /* 0x000fe200000000ff */
[--C-:B0-----:R-:W-:Y:S01]  /*5c10*/  @P5 IMAD.MOV.U32 R4, RZ, RZ, R8.reuse ;  /* 0x000000ffff045224 */ /* 0x101fe200078e0008 */
        /* <DEDUP_REMOVED lines=13> */
[----:B------:R-:W-:Y:S01]  /*5cf0*/  PRMT R11, R58, 0x7610, R11 ;  /* 0x000076103a0b7816 */ /* 0x000fe2000000000b */
[-C--:B------:R-:W-:Y:S01]  /*5d00*/  FMUL R65, R65, R19.reuse ;  /* 0x0000001341417220 */ /* 0x080fe20000400000 */
[----:B------:R-:W-:Y:S01]  /*5d10*/  F2FP.F16.F32.PACK_AB R60, RZ, R60 ;  /* 0x0000003cff3c723e */ /* 0x000fe200000000ff */
[----:B------:R-:W-:Y:S01]  /*5d20*/  FMUL R66, R66, R19 ;  /* 0x0000001342427220 */ /* 0x000fe20000400000 */
[----:B------:R-:W-:Y:S01]  /*5d30*/  F2FP.F16.F32.PACK_AB R61, RZ, R61 ;  /* 0x0000003dff3d723e */ /* 0x000fe200000000ff */
[----:B0-----:R-:W-:Y:S01]  /*5d40*/  @P4 IMAD.MOV.U32 R4, RZ, RZ, R8 ;  /* 0x000000ffff044224 */ /* 0x001fe200078e0008 */
[----:B------:R-:W-:Y:S01]  /*5d50*/  F2FP.F16.F32.PACK_AB R62, RZ, R62 ;  /* 0x0000003eff3e723e */ /* 0x000fe200000000ff */
[----:B------:R-:W-:Y:S01]  /*5d60*/  @P4 IMAD.MOV.U32 R5, RZ, RZ, R9 ;  /* 0x000000ffff054224 */ /* 0x000fe200078e0009 */
[----:B------:R-:W-:Y:S01]  /*5d70*/  F2FP.F16.F32.PACK_AB R63, RZ, R63 ;  /* 0x0000003fff3f723e */ /* 0x000fe200000000ff */
[-C--:B------:R-:W-:Y:S01]  /*5d80*/  FMUL R67, R67, R19.reuse ;  /* 0x0000001343437220 */ /* 0x080fe20000400000 */
[----:B------:R-:W-:Y:S01]  /*5d90*/  F2FP.F16.F32.PACK_AB R64, RZ, R64 ;  /* 0x00000040ff40723e */ /* 0x000fe200000000ff */
[-C--:B------:R-:W-:Y:S01]  /*5da0*/  FMUL R68, R68, R19.reuse ;  /* 0x0000001344447220 */ /* 0x080fe20000400000 */
[----:B------:R0:W-:Y:S01]  /*5db0*/  @P4 STG.E.U16 desc[UR38][R4.64+0x12], R77 ;  /* 0x0000124d04004986 */ /* 0x0001e2000c101526 */
[----:B------:R-:W-:Y:S01]  /*5dc0*/  ISETP.GT.AND P4, PT, R0, 0x11, P1 ;  /* 0x000000110000780c */ /* 0x000fe20000f84270 */
[----:B------:R-:W-:Y:S01]  /*5dd0*/  FMUL R69, R69, R19 ;  /* 0x0000001345457220 */ /* 0x000fe20000400000 */
[----:B------:R-:W-:Y:S01]  /*5de0*/  F2FP.F16.F32.PACK_AB R65, RZ, R65 ;  /* 0x00000041ff41723e */ /* 0x000fe200000000ff */
        /* <DEDUP_REMOVED lines=8> */
[--C-:B0-----:R-:W-:Y:S01]  /*5e70*/  @P2 IMAD.MOV.U32 R4, RZ, RZ, R12.reuse ;  /* 0x000000ffff042224 */ /* 0x101fe200078e000c */
[----:B------:R-:W-:Y:S01]  /*5e80*/  F2FP.F16.F32.PACK_AB R70, RZ, R70 ;  /* 0x00000046ff46723e */ /* 0x000fe200000000ff */
[--C-:B------:R-:W-:Y:S01]  /*5e90*/  @P2 IMAD.MOV.U32 R5, RZ, RZ, R13.reuse ;  /* 0x000000ffff052224 */ /* 0x100fe200078e000d */
        /* <DEDUP_REMOVED lines=37> */
[----:B------:R-:W-:-:S02]  /*60f0*/  @P5 IMAD.MOV.U32 R5, RZ, RZ, R9 ;  /* 0x000000ffff055224 */ /* 0x000fc400078e0009 */
[-C--:B------:R-:W-:Y:S01]  /*6100*/  FMUL R55, R55, R19.reuse ;  /* 0x0000001337377220 */ /* 0x080fe20000400000 */
[----:B------:R-:W-:Y:S01]  /*6110*/  F2FP.F16.F32.PACK_AB R24, RZ, R24 ;  /* 0x00000018ff18723e */ /* 0x000fe200000000ff */
[-C--:B------:R-:W-:Y:S01]  /*6120*/  FMUL R25, R25, R19.reuse ;  /* 0x0000001319197220 */ /* 0x080fe20000400000 */
[-C--:B------:R-:W-:Y:S01]  /*6130*/  FMUL R26, R26, R19.reuse ;  /* 0x000000131a1a7220 */ /* 0x080fe20000400000 */
[----:B------:R0:W-:Y:S01]  /*6140*/  @P5 STG.E.U16 desc[UR38][R4.64+0x20], R80 ;  /* 0x0000205004005986 */ /* 0x0001e2000c101526 */
[----:B------:R-:W-:Y:S01]  /*6150*/  IADD3 R14, P5, R8, R100, RZ ;  /* 0x00000064080e7210 */ /* 0x000fe20007fbe0ff */
[----:B------:R-:W-:Y:S01]  /*6160*/  FMUL R27, R27, R19 ;  /* 0x000000131b1b7220 */ /* 0x000fe20000400000 */
[----:B------:R-:W-:Y:S01]  /*6170*/  F2FP.F16.F32.PACK_AB R55, RZ, R55 ;  /* 0x00000037ff37723e */ /* 0x000fe200000000ff */
[----:B------:R-:W-:Y:S01]  /*6180*/  FMUL R28, R28, R19 ;  /* 0x000000131c1c7220 */ /* 0x000fe20000400000 */
[----:B------:R-:W-:Y:S01]  /*6190*/  F2FP.F16.F32.PACK_AB R25, RZ, R25 ;  /* 0x00000019ff19723e */ /* 0x000fe200000000ff */
[----:B------:R-:W-:Y:S01]  /*61a0*/  IMAD.X R15, R9, 0x1, R93, P5 ;  /* 0x00000001090f7824 */ /* 0x000fe200028e065d */
[----:B------:R-:W-:Y:S01]  /*61b0*/  F2FP.F16.F32.PACK_AB R26, RZ, R26 ;  /* 0x0000001aff1a723e */ /* 0x000fe200000000ff */
[----:B------:R-:W-:Y:S01]  /*61c0*/  FMUL R29, R29, R19 ;  /* 0x000000131d1d7220 */ /* 0x000fe20000400000 */
[----:B------:R-:W-:Y:S01]  /*61d0*/  F2FP.F16.F32.PACK_AB R27, RZ, R27 ;  /* 0x0000001bff1b723e */ /* 0x000fe200000000ff */
[----:B------:R-:W-:Y:S01]  /*61e0*/  FMUL R30, R30, R19 ;  /* 0x000000131e1e7220 */ /* 0x000fe20000400000 */
[----:B------:R-:W-:Y:S01]  /*61f0*/  F2FP.F16.F32.PACK_AB R28, RZ, R28 ;  /* 0x0000001cff1c723e */ /* 0x000fe200000000ff */
[----:B0-----:R-:W-:-:S02]  /*6200*/  @P4 IMAD.MOV.U32 R4, RZ, RZ, R8 ;  /* 0x000000ffff044224 */ /* 0x001fc400078e0008 */
[----:B------:R-:W-:Y:S01]  /*6210*/  FMUL R31, R31, R19 ;  /* 0x000000131f1f7220 */ /* 0x000fe20000400000 */
[----:B------:R-:W-:Y:S01]  /*6220*/  @P4 IMAD.MOV.U32 R5, RZ, RZ, R9 ;  /* 0x000000ffff054224 */ /* 0x000fe200078e0009 */
[----:B------:R-:W-:Y:S01]  /*6230*/  F2FP.F16.F32.PACK_AB R29, RZ, R29 ;  /* 0x0000001dff1d723e */ /* 0x000fe200000000ff */
[-C--:B------:R-:W-:Y:S01]  /*6240*/  FMUL R32, R32, R19.reuse ;  /* 0x0000001320207220 */ /* 0x080fe20000400000 */
[----:B------:R-:W-:Y:S01]  /*6250*/  F2FP.F16.F32.PACK_AB R30, RZ, R30 ;  /* 0x0000001eff1e723e */ /* 0x000fe200000000ff */
[-C--:B------:R-:W-:Y:S01]  /*6260*/  FMUL R33, R33, R19.reuse ;  /* 0x0000001321217220 */ /* 0x080fe20000400000 */
[----:B------:R0:W-:Y:S01]  /*6270*/  @P4 STG.E.U16 desc[UR38][R4.64+0x22], R81 ;  /* 0x0000225104004986 */ /* 0x0001e2000c101526 */
[----:B------:R-:W-:Y:S01]  /*6280*/  ISETP.GT.AND P4, PT, R0, 0x18, P1 ;  /* 0x000000180000780c */ /* 0x000fe20000f84270 */
[-C--:B------:R-:W-:Y:S01]  /*6290*/  FMUL R34, R34, R19.reuse ;  /* 0x0000001322227220 */ /* 0x080fe20000400000 */
[----:B------:R-:W-:Y:S01]  /*62a0*/  ISETP.GT.AND P1, PT, R0, 0x19, P1 ;  /* 0x000000190000780c */ /* 0x000fe20000f24270 */
        /* <DEDUP_REMOVED lines=12> */
[----:B------:R-:W-:-:S02]  /*6370*/  @P1 IMAD.MOV.U32 R6, RZ, RZ, R8 ;  /* 0x000000ffff061224 */ /* 0x000fc400078e0008 */
[----:B------:R-:W-:Y:S01]  /*6380*/  FMUL R39, R39, R19 ;  /* 0x0000001327277220 */ /* 0x000fe20000400000 */
[----:B------:R-:W-:Y:S01]  /*6390*/  @P1 IMAD.MOV.U32 R7, RZ, RZ, R9 ;  /* 0x000000ffff071224 */ /* 0x000fe200078e0009 */
[----:B------:R0:W-:Y:S01]  /*63a0*/  @P2 STG.E.U16 desc[UR38][R4.64+0x20], R82 ;  /* 0x0000205204002986 */ /* 0x0001e2000c101526 */
[C---:B------:R-:W-:Y:S02]  /*63b0*/  ISETP.GT.AND P2, PT, R0.reuse, 0x18, P0 ;  /* 0x000000180000780c */ /* 0x040fe40000744270 */
[----:B------:R-:W-:Y:S02]  /*63c0*/  ISETP.GT.AND P0, PT, R0, 0x19, P0 ;  /* 0x000000190000780c */ /* 0x000fe40000704270 */
[----:B------:R-:W-:Y:S02]  /*63d0*/  F2FP.F16.F32.PACK_AB R37, RZ, R37 ;  /* 0x00000025ff25723e */ /* 0x000fe400000000ff */
[----:B------:R-:W-:Y:S02]  /*63e0*/  F2FP.F16.F32.PACK_AB R38, RZ, R38 ;  /* 0x00000026ff26723e */ /* 0x000fe400000000ff */
[----:B------:R-:W-:Y:S01]  /*63f0*/  F2FP.F16.F32.PACK_AB R39, RZ, R39 ;  /* 0x00000027ff27723e */ /* 0x000fe200000000ff */
[----:B0-----:R-:W-:-:S02]  /*6400*/  @P3 IMAD.MOV.U32 R4, RZ, RZ, R12 ;  /* 0x000000ffff043224 */ /* 0x001fc400078e000c */
[----:B------:R-:W-:-:S05]  /*6410*/  @P3 IMAD.MOV.U32 R5, RZ, RZ, R13 ;  /* 0x000000ffff053224 */ /* 0x000fca00078e000d */
[----:B------:R0:W-:Y:S02]  /*6420*/  @P3 STG.E.U16 desc[UR38][R4.64+0x22], R83 ;  /* 0x0000225304003986 */ /* 0x0001e4000c101526 */
[----:B0-----:R-:W-:Y:S02]  /*6430*/  @P4 IMAD.MOV.U32 R4, RZ, RZ, R8 ;  /* 0x000000ffff044224 */ /* 0x001fe400078e0008 */
[----:B------:R-:W-:-:S05]  /*6440*/  @P4 IMAD.MOV.U32 R5, RZ, RZ, R9 ;  /* 0x000000ffff054224 */ /* 0x000fca00078e0009 */
[----:B------:R0:W-:Y:S04]  /*6450*/  @P4 STG.E.U16 desc[UR38][R4.64+0x30], R84 ;  /* 0x0000305404004986 */ /* 0x0001e8000c101526 */
[----:B------:R1:W-:Y:S01]  /*6460*/  @P1 STG.E.U16 desc[UR38][R6.64+0x32], R85 ;  /* 0x0000325506001986 */ /* 0x0003e2000c101526 */
[----:B------:R-:W-:-:S04]  /*6470*/  ISETP.GT.AND P1, PT, R3, 0x80, PT ;  /* 0x000000800300780c */ /* 0x000fc80003f24270 */
[----:B------:R-:W-:Y:S02]  /*6480*/  ISETP.GT.AND P3, PT, R0, RZ, P1 ;  /* 0x000000ff0000720c */ /* 0x000fe40000f64270 */
[----:B0-----:R-:W-:Y:S01]  /*6490*/  IADD3 R4, P4, R8, R91, RZ ;  /* 0x0000005b08047210 */ /* 0x001fe20007f9e0ff */
[----:B-1----:R-:W-:Y:S02]  /*64a0*/  @P2 IMAD.MOV.U32 R6, RZ, RZ, R12 ;  /* 0x000000ffff062224 */ /* 0x002fe400078e000c */
[----:B------:R-:W-:Y:S02]  /*64b0*/  @P2 IMAD.MOV.U32 R7, RZ, RZ, R13 ;  /* 0x000000ffff072224 */ /* 0x000fe400078e000d */
[----:B------:R-:W-:Y:S01]  /*64c0*/  IMAD.X R5, R9, 0x1, R93, P4 ;  /* 0x0000000109057824 */ /* 0x000fe200020e065d */
[----:B------:R-:W-:Y:S02]  /*64d0*/  IADD3 R20, P4, R12, R100, RZ ;  /* 0x000000640c147210 */ /* 0x000fe40007f9e0ff */
[----:B------:R0:W-:Y:S01]  /*64e0*/  @P2 STG.E.U16 desc[UR38][R6.64+0x30], R86 ;  /* 0x0000305606002986 */ /* 0x0001e2000c101526 */
[----:B------:R-:W-:-:S02]  /*64f0*/  ISETP.GT.AND P2, PT, R0, 0x1, P1 ;  /* 0x000000010000780c */ /* 0x000fc40000f44270 */
[----:B------:R-:W-:Y:S01]  /*6500*/  IMAD.X R21, R13, 0x1, R93, P4 ;  /* 0x000000010d157824 */ /* 0x000fe200020e065d */
[----:B------:R-:W-:Y:S01]  /*6510*/  @P0 STG.E.U16 desc[UR38][R12.64+0x32], R87 ;  /* 0x000032570c000986 */ /* 0x000fe2000c101526 */
[----:B------:R-:W-:-:S03]  /*6520*/  ISETP.GT.AND P0, PT, R3, 0x88, PT ;  /* 0x000000880300780c */ /* 0x000fc60003f04270 */
[----:B------:R-:W-:Y:S01]  /*6530*/  @P3 STG.E.U16 desc[UR38][R4.64], R56 ;  /* 0x0000003804003986 */ /* 0x000fe2000c101526 */
[----:B------:R-:W-:Y:S02]  /*6540*/  ISETP.GT.AND P3, PT, R0, 0x1, P0 ;  /* 0x000000010000780c */ /* 0x000fe40000764270 */
[----:B0-----:R-:W-:-:S03]  /*6550*/  IADD3 R6, P5, R12, R91, RZ ;  /* 0x0000005b0c067210 */ /* 0x001fc60007fbe0ff */
[----:B------:R0:W-:Y:S01]  /*6560*/  @P2 STG.E.U16 desc[UR38][R14.64], R57 ;  /* 0x000000390e002986 */ /* 0x0001e2000c101526 */
[C---:B------:R-:W-:Y:S01]  /*6570*/  ISETP.GT.AND P2, PT, R0.reuse, RZ, P0 ;  /* 0x000000ff0000720c */ /* 0x040fe20000744270 */
[----:B------:R-:W-:Y:S01]  /*6580*/  IMAD.X R7, R13, 0x1, R93, P5 ;  /* 0x000000010d077824 */ /* 0x000fe200028e065d */
[----:B------:R-:W-:Y:S02]  /*6590*/  ISETP.GT.AND P5, PT, R0, 0x8, P1 ;  /* 0x000000080000780c */ /* 0x000fe40000fa4270 */
[----:B0-----:R-:W-:-:S09]  /*65a0*/  IADD3 R14, P4, R8, R101, RZ ;  /* 0x00000065080e7210 */ /* 0x001fd20007f9e0ff */
[----:B------:R-:W-:Y:S01]  /*65b0*/  @P2 STG.E.U16 desc[UR38][R6.64], R11 ;  /* 0x0000000b06002986 */ /* 0x000fe2000c101526 */
[----:B------:R-:W-:Y:S01]  /*65c0*/  ISETP.GT.AND P2, PT, R0, 0x8, P0 ;  /* 0x000000080000780c */ /* 0x000fe20000744270 */
[----:B------:R-:W-:Y:S01]  /*65d0*/  IMAD.X R15, R9, 0x1, R93, P4 ;  /* 0x00000001090f7824 */ /* 0x000fe200020e065d */
[----:B------:R-:W-:Y:S01]  /*65e0*/  IADD3 R56, P4, R8, R102, RZ ;  /* 0x0000006608387210 */ /* 0x000fe20007f9e0ff */
[----:B------:R0:W-:Y:S01]  /*65f0*/  @P3 STG.E.U16 desc[UR38][R20.64], R59 ;  /* 0x0000003b14003986 */ /* 0x0001e2000c101526 */
[----:B------:R-:W-:-:S03]  /*6600*/  ISETP.GT.AND P3, PT, R0, 0x9, P1 ;  /* 0x000000090000780c */ /* 0x000fc60000f64270 */
[----:B------:R1:W-:Y:S01]  /*6610*/  @P5 STG.E.U16 desc[UR38][R14.64], R60 ;  /* 0x0000003c0e005986 */ /* 0x0003e2000c101526 */
[----:B------:R-:W-:Y:S01]  /*6620*/  IADD3 R58, P5, R12, R101, RZ ;  /* 0x000000650c3a7210 */ /* 0x000fe20007fbe0ff */
[----:B------:R-:W-:Y:S01]  /*6630*/  IMAD.X R57, R9, 0x1, R93, P4 ;  /* 0x0000000109397824 */ /* 0x000fe200020e065d */
[----:B------:R-:W-:-:S03]  /*6640*/  ISETP.GT.AND P4, PT, R0, 0x9, P0 ;  /* 0x000000090000780c */ /* 0x000fc60000784270 */
[----:B0-----:R-:W-:-:S04]  /*6650*/  IMAD.X R59, R13, 0x1, R93, P5 ;  /* 0x000000010d3b7824 */ /* 0x001fc800028e065d */
[----:B------:R0:W-:Y:S01]  /*6660*/  @P3 STG.E.U16 desc[UR38][R56.64], R61 ;  /* 0x0000003d38003986 */ /* 0x0001e2000c101526 */
[----:B------:R-:W-:Y:S02]  /*6670*/  ISETP.GT.AND P3, PT, R0, 0x11, P1 ;  /* 0x000000110000780c */ /* 0x000fe40000f64270 */
[----:B-1----:R-:W-:Y:S01]  /*6680*/  IADD3 R14, P5, R12, R102, RZ ;  /* 0x000000660c0e7210 */ /* 0x002fe20007fbe0ff */
[----:B------:R-:W-:Y:S01]  /*6690*/  @P2 STG.E.U16 desc[UR38][R58.64], R62 ;  /* 0x0000003e3a002986 */ /* 0x000fe2000c101526 */
[----:B------:R-:W-:-:S03]  /*66a0*/  ISETP.GT.AND P2, PT, R0, 0x10, P1 ;  /* 0x000000100000780c */ /* 0x000fc60000f44270 */
[----:B------:R-:W-:Y:S01]  /*66b0*/  IMAD.X R15, R13, 0x1, R93, P5 ;  /* 0x000000010d0f7824 */ /* 0x000fe200028e065d */
[----:B------:R-:W-:-:S04]  /*66c0*/  IADD3 R20, P5, R8, R103, RZ ;  /* 0x0000006708147210 */ /* 0x000fc80007fbe0ff */
[----:B------:R1:W-:Y:S01]  /*66d0*/  @P4 STG.E.U16 desc[UR38][R14.64], R63 ;  /* 0x0000003f0e004986 */ /* 0x0003e2000c101526 */
[----:B------:R-:W-:Y:S01]  /*66e0*/  IADD3 R60, P4, R8, R104, RZ ;  /* 0x00000068083c7210 */ /* 0x000fe20007f9e0ff */
[----:B------:R-:W-:Y:S01]  /*66f0*/  IMAD.X R21, R9, 0x1, R93, P5 ;  /* 0x0000000109157824 */ /* 0x000fe200028e065d */
[----:B------:R-:W-:-:S03]  /*6700*/  ISETP.GT.AND P5, PT, R0, 0x10, P0 ;  /* 0x000000100000780c */ /* 0x000fc600007a4270 */
[----:B0-----:R-:W-:Y:S01]  /*6710*/  IMAD.X R61, R9, 0x1, R93, P4 ;  /* 0x00000001093d7824 */ /* 0x001fe200020e065d */
[----:B------:R0:W-:Y:S01]  /*6720*/  @P2 STG.E.U16 desc[UR38][R20.64], R64 ;  /* 0x0000004014002986 */ /* 0x0001e2000c101526 */
[C---:B------:R-:W-:Y:S02]  /*6730*/  ISETP.GT.AND P2, PT, R0.reuse, 0x18, P1 ;  /* 0x000000180000780c */ /* 0x040fe40000f44270 */
[----:B------:R-:W-:Y:S01]  /*6740*/  ISETP.GT.AND P1, PT, R0, 0x19, P1 ;  /* 0x000000190000780c */ /* 0x000fe20000f24270 */
[----:B------:R-:W-:Y:S01]  /*6750*/  @P3 STG.E.U16 desc[UR38][R60.64], R65 ;  /* 0x000000413c003986 */ /* 0x000fe2000c101526 */
[----:B-1----:R-:W-:Y:S02]  /*6760*/  IADD3 R14, P4, R12, R103, RZ ;  /* 0x000000670c0e7210 */ /* 0x002fe40007f9e0ff */
[----:B------:R-:W-:-:S03]  /*6770*/  ISETP.GT.AND P3, PT, R0, 0x11, P0 ;  /* 0x000000110000780c */ /* 0x000fc60000764270 */
[----:B------:R-:W-:Y:S01]  /*6780*/  IMAD.X R15, R13, 0x1, R93, P4 ;  /* 0x000000010d0f7824 */ /* 0x000fe200020e065d */
[----:B------:R-:W-:-:S04]  /*6790*/  IADD3 R56, P4, R12, R104, RZ ;  /* 0x000000680c387210 */ /* 0x000fc80007f9e0ff */
[----:B------:R1:W-:Y:S01]  /*67a0*/  @P5 STG.E.U16 desc[UR38][R14.64], R66 ;  /* 0x000000420e005986 */ /* 0x0003e2000c101526 */
[C---:B0-----:R-:W-:Y:S01]  /*67b0*/  IADD3 R20, P5, R8.reuse, R105, RZ ;  /* 0x0000006908147210 */ /* 0x041fe20007fbe0ff */
[----:B------:R-:W-:Y:S01]  /*67c0*/  IMAD.X R57, R13, 0x1, R93, P4 ;  /* 0x000000010d397824 */ /* 0x000fe200020e065d */
[----:B------:R-:W-:-:S03]  /*67d0*/  IADD3 R8, P4, R8, R106, RZ ;  /* 0x0000006a08087210 */ /* 0x000fc60007f9e0ff */
[C-C-:B------:R-:W-:Y:S01]  /*67e0*/  IMAD.X R21, R9.reuse, 0x1, R93.reuse, P5 ;  /* 0x0000000109157824 */ /* 0x140fe200028e065d */
[----:B------:R-:W-:Y:S01]  /*67f0*/  @P3 STG.E.U16 desc[UR38][R56.64], R67 ;  /* 0x0000004338003986 */ /* 0x000fe2000c101526 */
[--C-:B------:R-:W-:Y:S01]  /*6800*/  IMAD.X R9, R9, 0x1, R93.reuse, P4 ;  /* 0x0000000109097824 */ /* 0x100fe200020e065d */
[----:B------:R-:W-:Y:S02]  /*6810*/  ISETP.GT.AND P3, PT, R3, 0x100, PT ;  /* 0x000001000300780c */ /* 0x000fe40003f64270 */
[----:B------:R-:W-:Y:S01]  /*6820*/  @P2 STG.E.U16 desc[UR38][R20.64], R68 ;  /* 0x0000004414002986 */ /* 0x000fe2000c101526 */
[C---:B-1----:R-:W-:Y:S02]  /*6830*/  IADD3 R14, P2, R12.reuse, R105, RZ ;  /* 0x000000690c0e7210 */ /* 0x042fe40007f5e0ff */
[----:B------:R-:W-:Y:S01]  /*6840*/  IADD3 R12, P5, R12, R106, RZ ;  /* 0x0000006a0c0c7210 */ /* 0x000fe20007fbe0ff */
[----:B------:R0:W-:Y:S01]  /*6850*/  @P1 STG.E.U16 desc[UR38][R8.64], R69 ;  /* 0x0000004508001986 */ /* 0x0001e2000c101526 */
[C---:B------:R-:W-:Y:S01]  /*6860*/  ISETP.GT.AND P1, PT, R0.reuse, 0x18, P0 ;  /* 0x000000180000780c */ /* 0x040fe20000724270 */
[C-C-:B------:R-:W-:Y:S01]  /*6870*/  IMAD.X R15, R13.reuse, 0x1, R93.reuse, P2 ;  /* 0x000000010d0f7824 */ /* 0x140fe200010e065d */
[C---:B------:R-:W-:Y:S01]  /*6880*/  ISETP.GT.AND P0, PT, R0.reuse, 0x19, P0 ;  /* 0x000000190000780c */ /* 0x040fe20000704270 */
[----:B------:R-:W-:Y:S01]  /*6890*/  IMAD.X R13, R13, 0x1, R93, P5 ;  /* 0x000000010d0d7824 */ /* 0x000fe200028e065d */
[----:B------:R-:W-:-:S02]  /*68a0*/  ISETP.GT.AND P4, PT, R0, RZ, P3 ;  /* 0x000000ff0000720c */ /* 0x000fc40001f84270 */
[----:B------:R-:W-:-:S07]  /*68b0*/  ISETP.GT.AND P2, PT, R3, 0x108, PT ;  /* 0x000001080300780c */ /* 0x000fce0003f44270 */
[----:B------:R1:W-:Y:S01]  /*68c0*/  @P1 STG.E.U16 desc[UR38][R14.64], R70 ;  /* 0x000000460e001986 */ /* 0x0003e2000c101526 */
[----:B0-----:R-:W-:-:S03]  /*68d0*/  IADD3 R8, P1, R4, R91, RZ ;  /* 0x0000005b04087210 */ /* 0x001fc60007f3e0ff */
[----:B------:R0:W-:Y:S01]  /*68e0*/  @P0 STG.E.U16 desc[UR38][R12.64], R71 ;  /* 0x000000470c000986 */ /* 0x0001e2000c101526 */
[C---:B------:R-:W-:Y:S01]  /*68f0*/  ISETP.GT.AND P0, PT, R0.reuse, 0x1, P3 ;  /* 0x000000010000780c */ /* 0x040fe20001f04270 */
[----:B------:R-:W-:Y:S01]  /*6900*/  IMAD.X R9, R5, 0x1, R93, P1 ;  /* 0x0000000105097824 */ /* 0x000fe200008e065d */
[----:B------:R-:W-:-:S04]  /*6910*/  ISETP.GT.AND P1, PT, R0, RZ, P2 ;  /* 0x000000ff0000720c */ /* 0x000fc80001724270 */
[----:B------:R2:W-:Y:S01]  /*6920*/  @P4 STG.E.U16 desc[UR38][R8.64], R40 ;  /* 0x0000002808004986 */ /* 0x0005e2000c101526 */
[----:B-1----:R-:W-:Y:S02]  /*6930*/  IADD3 R14, P4, R4, R100, RZ ;  /* 0x00000064040e7210 */ /* 0x002fe40007f9e0ff */
[----:B0-----:R-:W-:-:S03]  /*6940*/  IADD3 R12, P5, R6, R91, RZ ;  /* 0x0000005b060c7210 */ /* 0x001fc60007fbe0ff */
[--C-:B------:R-:W-:Y:S01]  /*6950*/  IMAD.X R15, R5, 0x1, R93.reuse, P4 ;  /* 0x00000001050f7824 */ /* 0x100fe200020e065d */
[----:B------:R-:W-:Y:S01]  /*6960*/  ISETP.GT.AND P4, PT, R0, 0x1, P2 ;  /* 0x000000010000780c */ /* 0x000fe20001784270 */
[----:B------:R-:W-:-:S03]  /*6970*/  IMAD.X R13, R7, 0x1, R93, P5 ;  /* 0x00000001070d7824 */ /* 0x000fc600028e065d */
[----:B------:R0:W-:Y:S01]  /*6980*/  @P0 STG.E.U16 desc[UR38][R14.64], R41 ;  /* 0x000000290e000986 */ /* 0x0001e2000c101526 */
[----:B------:R-:W-:Y:S02]  /*6990*/  IADD3 R20, P0, R6, R100, RZ ;  /* 0x0000006406147210 */ /* 0x000fe40007f1e0ff */
[----:B--2---:R-:W-:Y:S01]  /*69a0*/  IADD3 R40, P5, R4, R102, RZ ;  /* 0x0000006604287210 */ /* 0x004fe20007fbe0ff */
[----:B------:R-:W-:Y:S02]  /*69b0*/  @P1 STG.E.U16 desc[UR38][R12.64], R42 ;  /* 0x0000002a0c001986 */ /* 0x000fe4000c101526 */
[----:B------:R-:W-:Y:S01]  /*69c0*/  IMAD.X R21, R7, 0x1, R93, P0 ;  /* 0x0000000107157824 */ /* 0x000fe200000e065d */
[----:B------:R-:W-:-:S04]  /*69d0*/  ISETP.GT.AND P0, PT, R0, 0x8, P3 ;  /* 0x000000080000780c */ /* 0x000fc80001f04270 */
[----:B------:R1:W-:Y:S01]  /*69e0*/  @P4 STG.E.U16 desc[UR38][R20.64], R43 ;  /* 0x0000002b14004986 */ /* 0x0003e2000c101526 */
[----:B0-----:R-:W-:Y:S01]  /*69f0*/  IADD3 R14, P1, R4, R101, RZ ;  /* 0x00000065040e7210 */ /* 0x001fe20007f3e0ff */
[----:B------:R-:W-:Y:S01]  /*6a00*/  IMAD.X R41, R5, 0x1, R93, P5 ;  /* 0x0000000105297824 */ /* 0x000fe200028e065d */
[----:B------:R-:W-:-:S03]  /*6a10*/  ISETP.GT.AND P4, PT, R0, 0x9, P3 ;  /* 0x000000090000780c */ /* 0x000fc60001f84270 */
[----:B------:R-:W-:Y:S01]  /*6a20*/  IMAD.X R15, R5, 0x1, R93, P1 ;  /* 0x00000001050f7824 */ /* 0x000fe200008e065d */
[----:B------:R-:W-:-:S04]  /*6a30*/  ISETP.GT.AND P1, PT, R0, 0x8, P2 ;  /* 0x000000080000780c */ /* 0x000fc80001724270 */
[----:B------:R0:W-:Y:S01]  /*6a40*/  @P0 STG.E.U16 desc[UR38][R14.64], R44 ;  /* 0x0000002c0e000986 */ /* 0x0001e2000c101526 */
[----:B-1----:R-:W-:-:S04]  /*6a50*/  IADD3 R20, P0, R6, R101, RZ ;  /* 0x0000006506147210 */ /* 0x002fc80007f1e0ff */
[----:B------:R1:W-:Y:S01]  /*6a60*/  @P4 STG.E.U16 desc[UR38][R40.64], R45 ;  /* 0x0000002d28004986 */ /* 0x0003e2000c101526 */
[----:B------:R-:W-:Y:S01]  /*6a70*/  IMAD.X R21, R7, 0x1, R93, P0 ;  /* 0x0000000107157824 */ /* 0x000fe200000e065d */
[C---:B------:R-:W-:Y:S02]  /*6a80*/  ISETP.GT.AND P0, PT, R0.reuse, 0x9, P2 ;  /* 0x000000090000780c */ /* 0x040fe40001704270 */
[----:B------:R-:W-:Y:S02]  /*6a90*/  ISETP.GT.AND P4, PT, R0, 0x10, P3 ;  /* 0x000000100000780c */ /* 0x000fe40001f84270 */
[----:B------:R2:W-:Y:S01]  /*6aa0*/  @P1 STG.E.U16 desc[UR38][R20.64], R46 ;  /* 0x0000002e14001986 */ /* 0x0005e2000c101526 */
[----:B0-----:R-:W-:-:S05]  /*6ab0*/  IADD3 R14, P1, R6, R102, RZ ;  /* 0x00000066060e7210 */ /* 0x001fca0007f3e0ff */
[--C-:B------:R-:W-:Y:S01]  /*6ac0*/  IMAD.X R15, R7, 0x1, R93.reuse, P1 ;  /* 0x00000001070f7824 */ /* 0x100fe200008e065d */
[----:B-1----:R-:W-:Y:S02]  /*6ad0*/  IADD3 R40, P5, R4, R103, RZ ;  /* 0x0000006704287210 */ /* 0x002fe40007fbe0ff */
[----:B------:R-:W-:Y:S02]  /*6ae0*/  ISETP.GT.AND P1, PT, R0, 0x11, P3 ;  /* 0x000000110000780c */ /* 0x000fe40001f24270 */
[----:B------:R0:W-:Y:S01]  /*6af0*/  @P0 STG.E.U16 desc[UR38][R14.64], R47 ;  /* 0x0000002f0e000986 */ /* 0x0001e2000c101526 */
[----:B------:R-:W-:Y:S01]  /*6b00*/  IMAD.X R41, R5, 0x1, R93, P5 ;  /* 0x0000000105297824 */ /* 0x000fe200028e065d */
[----:B--2---:R-:W-:-:S04]  /*6b10*/  IADD3 R20, P0, R4, R104, RZ ;  /* 0x0000006804147210 */ /* 0x004fc80007f1e0ff */
[----:B------:R1:W-:Y:S01]  /*6b20*/  @P4 STG.E.U16 desc[UR38][R40.64], R48 ;  /* 0x0000003028004986 */ /* 0x0003e2000c101526 */
[--C-:B------:R-:W-:Y:S01]  /*6b30*/  IMAD.X R21, R5, 0x1, R93.reuse, P0 ;  /* 0x0000000105157824 */ /* 0x100fe200000e065d */
[----:B------:R-:W-:Y:S02]  /*6b40*/  ISETP.GT.AND P0, PT, R0, 0x10, P2 ;  /* 0x000000100000780c */ /* 0x000fe40001704270 */
[----:B0-----:R-:W-:Y:S02]  /*6b50*/  IADD3 R14, P4, R6, R103, RZ ;  /* 0x00000067060e7210 */ /* 0x001fe40007f9e0ff */
[----:B------:R0:W-:Y:S01]  /*6b60*/  @P1 STG.E.U16 desc[UR38][R20.64], R49 ;  /* 0x0000003114001986 */ /* 0x0001e2000c101526 */
[----:B------:R-:W-:Y:S02]  /*6b70*/  ISETP.GT.AND P1, PT, R0, 0x11, P2 ;  /* 0x000000110000780c */ /* 0x000fe40001724270 */
[----:B------:R-:W-:Y:S01]  /*6b80*/  IMAD.X R15, R7, 0x1, R93, P4 ;  /* 0x00000001070f7824 */ /* 0x000fe200020e065d */
[----:B-1----:R-:W-:-:S02]  /*6b90*/  IADD3 R40, P5, R6, R104, RZ ;  /* 0x0000006806287210 */ /* 0x002fc40007fbe0ff */
[C---:B------:R-:W-:Y:S02]  /*6ba0*/  ISETP.GT.AND P4, PT, R0.reuse, 0x18, P3 ;  /* 0x000000180000780c */ /* 0x040fe40001f84270 */
[----:B------:R-:W-:Y:S01]  /*6bb0*/  ISETP.GT.AND P3, PT, R0, 0x19, P3 ;  /* 0x000000190000780c */ /* 0x000fe20001f64270 */
[--C-:B------:R-:W-:Y:S01]  /*6bc0*/  IMAD.X R41, R7, 0x1, R93.reuse, P5 ;  /* 0x0000000107297824 */ /* 0x100fe200028e065d */
[----:B------:R1:W-:Y:S01]  /*6bd0*/  @P0 STG.E.U16 desc[UR38][R14.64], R50 ;  /* 0x000000320e000986 */ /* 0x0003e2000c101526 */
[C---:B0-----:R-:W-:Y:S02]  /*6be0*/  IADD3 R20, P5, R4.reuse, R105, RZ ;  /* 0x0000006904147210 */ /* 0x041fe40007fbe0ff */
[C---:B------:R-:W-:Y:S01]  /*6bf0*/  ISETP.GT.AND P0, PT, R3.reuse, 0x188, PT ;  /* 0x000001880300780c */ /* 0x040fe20003f04270 */
[----:B------:R-:W-:Y:S01]  /*6c00*/  @P1 STG.E.U16 desc[UR38][R40.64], R51 ;  /* 0x0000003328001986 */ /* 0x000fe2000c101526 */
[----:B------:R-:W-:Y:S01]  /*6c10*/  ISETP.GT.AND P1, PT, R3, 0x180, PT ;  /* 0x000001800300780c */ /* 0x000fe20003f24270 */
[----:B------:R-:W-:Y:S01]  /*6c20*/  IMAD.X R21, R5, 0x1, R93, P5 ;  /* 0x0000000105157824 */ /* 0x000fe200028e065d */
[----:B------:R-:W-:-:S02]  /*6c30*/  IADD3 R4, P5, R4, R106, RZ ;  /* 0x0000006a04047210 */ /* 0x000fc40007fbe0ff */
[----:B------:R-:W-:Y:S02]  /*6c40*/  PRMT R3, R24, 0x7610, R3 ;  /* 0x0000761018037816 */ /* 0x000fe40000000003 */
[----:B------:R0:W-:Y:S01]  /*6c50*/  @P4 STG.E.U16 desc[UR38][R20.64], R52 ;  /* 0x0000003414004986 */ /* 0x0001e2000c101526 */
[----:B------:R-:W-:Y:S01]  /*6c60*/  ISETP.GT.AND P4, PT, R0, 0x18, P2 ;  /* 0x000000180000780c */ /* 0x000fe20001784270 */
[--C-:B------:R-:W-:Y:S01]  /*6c70*/  IMAD.X R5, R5, 0x1, R93.reuse, P5 ;  /* 0x0000000105057824 */ /* 0x100fe200028e065d */
[----:B-1----:R-:W-:Y:S02]  /*6c80*/  IADD3 R14, P5, R6, R105, RZ ;  /* 0x00000069060e7210 */ /* 0x002fe40007fbe0ff */
[----:B------:R-:W-:Y:S02]  /*6c90*/  ISETP.GT.AND P2, PT, R0, 0x19, P2 ;  /* 0x000000190000780c */ /* 0x000fe40001744270 */
[----:B------:R1:W-:Y:S01]  /*6ca0*/  @P3 STG.E.U16 desc[UR38][R4.64], R53 ;  /* 0x0000003504003986 */ /* 0x0003e2000c101526 */
[----:B------:R-:W-:Y:S01]  /*6cb0*/  IMAD.X R15, R7, 0x1, R93, P5 ;  /* 0x00000001070f7824 */ /* 0x000fe200028e065d */
[----:B------:R-:W-:-:S02]  /*6cc0*/  IADD3 R6, P3, R6, R106, RZ ;  /* 0x0000006a06067210 */ /* 0x000fc40007f7e0ff */
[----:B0-----:R-:W-:-:S03]  /*6cd0*/  IADD3 R20, P5, R8, R91, RZ ;  /* 0x0000005b08147210 */ /* 0x001fc60007fbe0ff */
[----:B------:R0:W-:Y:S01]  /*6ce0*/  @P4 STG.E.U16 desc[UR38][R14.64], R54 ;  /* 0x000000360e004986 */ /* 0x0001e2000c101526 */
[C---:B------:R-:W-:Y:S01]  /*6cf0*/  ISETP.GT.AND P4, PT, R0.reuse, RZ, P1 ;  /* 0x000000ff0000720c */ /* 0x040fe20000f84270 */
[--C-:B------:R-:W-:Y:S01]  /*6d00*/  IMAD.X R7, R7, 0x1, R93.reuse, P3 ;  /* 0x0000000107077824 */ /* 0x100fe200018e065d */
[----:B------:R-:W-:Y:S01]  /*6d10*/  ISETP.GT.AND P3, PT, R0, 0x1, P1 ;  /* 0x000000010000780c */ /* 0x000fe20000f64270 */
[C-C-:B------:R-:W-:Y:S01]  /*6d20*/  IMAD.X R21, R9.reuse, 0x1, R93.reuse, P5 ;  /* 0x0000000109157824 */ /* 0x140fe200028e065d */
[----:B-1----:R-:W-:Y:S02]  /*6d30*/  IADD3 R4, P5, R8, R100, RZ ;  /* 0x0000006408047210 */ /* 0x002fe40007fbe0ff */
[----:B------:R-:W-:Y:S01]  /*6d40*/  @P2 STG.E.U16 desc[UR38][R6.64], R55 ;  /* 0x0000003706002986 */ /* 0x000fe2000c101526 */
[----:B------:R-:W-:Y:S02]  /*6d50*/  ISETP.GT.AND P2, PT, R0, RZ, P0 ;  /* 0x000000ff0000720c */ /* 0x000fe40000744270 */
[----:B------:R-:W-:Y:S01]  /*6d60*/  IMAD.X R5, R9, 0x1, R93, P5 ;  /* 0x0000000109057824 */ /* 0x000fe200028e065d */
[----:B0-----:R-:W-:-:S03]  /*6d70*/  IADD3 R14, P5, R12, R91, RZ ;  /* 0x0000005b0c0e7210 */ /* 0x001fc60007fbe0ff */
[----:B------:R-:W-:Y:S01]  /*6d80*/  @P4 STG.E.U16 desc[UR38][R20.64], R3 ;  /* 0x0000000314004986 */ /* 0x000fe2000c101526 */
[----:B------:R-:W-:Y:S01]  /*6d90*/  IADD3 R24, P4, R12, R100, RZ ;  /* 0x000000640c187210 */ /* 0x000fe20007f9e0ff */
[C-C-:B------:R-:W-:Y:S02]  /*6da0*/  IMAD.X R15, R13.reuse, 0x1, R93.reuse, P5 ;  /* 0x000000010d0f7824 */ /* 0x140fe400028e065d */
[----:B------:R0:W-:Y:S01]  /*6db0*/  @P3 STG.E.U16 desc[UR38][R4.64], R25 ;  /* 0x0000001904003986 */ /* 0x0001e2000c101526 */
[C---:B------:R-:W-:Y:S02]  /*6dc0*/  ISETP.GT.AND P3, PT, R0.reuse, 0x1, P0 ;  /* 0x000000010000780c */ /* 0x040fe40000764270 */
[C---:B------:R-:W-:Y:S01]  /*6dd0*/  ISETP.GT.AND P5, PT, R0.reuse, 0x8, P1 ;  /* 0x000000080000780c */ /* 0x040fe20000fa4270 */
[----:B------:R-:W-:Y:S01]  /*6de0*/  @P2 STG.E.U16 desc[UR38][R14.64], R26 ;  /* 0x0000001a0e002986 */ /* 0x000fe2000c101526 */
[----:B------:R-:W-:Y:S01]  /*6df0*/  ISETP.GT.AND P2, PT, R0, 0x8, P0 ;  /* 0x000000080000780c */ /* 0x000fe20000744270 */
[----:B0-----:R-:W-:Y:S01]  /*6e00*/  IMAD.X R25, R13, 0x1, R93, P4 ;  /* 0x000000010d197824 */ /* 0x001fe200020e065d */
[----:B------:R-:W-:-:S07]  /*6e10*/  IADD3 R4, P4, R8, R101, RZ ;  /* 0x0000006508047210 */ /* 0x000fce0007f9e0ff */
[----:B------:R-:W-:Y:S01]  /*6e20*/  @P3 STG.E.U16 desc[UR38][R24.64], R27 ;  /* 0x0000001b18003986 */ /* 0x000fe2000c101526 */
[C-C-:B------:R-:W-:Y:S01]  /*6e30*/  IMAD.X R5, R9.reuse, 0x1, R93.reuse, P4 ;  /* 0x0000000109057824 */ /* 0x140fe200020e065d */
[----:B------:R-:W-:Y:S02]  /*6e40*/  IADD3 R6, P4, R8, R102, RZ ;  /* 0x0000006608067210 */ /* 0x000fe40007f9e0ff */
[----:B------:R-:W-:Y:S02]  /*6e50*/  ISETP.GT.AND P3, PT, R0, 0x9, P1 ;  /* 0x000000090000780c */ /* 0x000fe40000f64270 */
[----:B------:R0:W-:Y:S01]  /*6e60*/  @P5 STG.E.U16 desc[UR38][R4.64], R28 ;  /* 0x0000001c04005986 */ /* 0x0001e2000c101526 */
[----:B------:R-:W-:Y:S01]  /*6e70*/  IADD3 R20, P5, R12, R101, RZ ;  /* 0x000000650c147210 */ /* 0x000fe20007fbe0ff */
[----:B------:R-:W-:Y:S01]  /*6e80*/  IMAD.X R7, R9, 0x1, R93, P4 ;  /* 0x0000000109077824 */ /* 0x000fe200020e065d */
[----:B------:R-:W-:-:S03]  /*6e90*/  ISETP.GT.AND P4, PT, R0, 0x9, P0 ;  /* 0x000000090000780c */ /* 0x000fc60000784270 */
[----:B------:R-:W-:-:S05]  /*6ea0*/  IMAD.X R21, R13, 0x1, R93, P5 ;  /* 0x000000010d157824 */ /* 0x000fca00028e065d */
[----:B------:R-:W-:Y:S01]  /*6eb0*/  @P3 STG.E.U16 desc[UR38][R6.64], R29 ;  /* 0x0000001d06003986 */ /* 0x000fe2000c101526 */
[----:B0-----:R-:W-:Y:S02]  /*6ec0*/  IADD3 R4, P5, R12, R102, RZ ;  /* 0x000000660c047210 */ /* 0x001fe40007fbe0ff */
[C---:B------:R-:W-:Y:S01]  /*6ed0*/  ISETP.GT.AND P3, PT, R0.reuse, 0x11, P1 ;  /* 0x000000110000780c */ /* 0x040fe20000f64270 */
[----:B------:R-:W-:Y:S01]  /*6ee0*/  @P2 STG.E.U16 desc[UR38][R20.64], R30 ;  /* 0x0000001e14002986 */ /* 0x000fe2000c101526 */
[----:B------:R-:W-:Y:S01]  /*6ef0*/  ISETP.GT.AND P2, PT, R0, 0x10, P1 ;  /* 0x000000100000780c */ /* 0x000fe20000f44270 */
[----:B------:R-:W-:Y:S01]  /*6f00*/  IMAD.X R5, R13, 0x1, R93, P5 ;  /* 0x000000010d057824 */ /* 0x000fe200028e065d */
[----:B------:R-:W-:-:S04]  /*6f10*/  IADD3 R14, P5, R8, R103, RZ ;  /* 0x00000067080e7210 */ /* 0x000fc80007fbe0ff */
[----:B------:R0:W-:Y:S01]  /*6f20*/  @P4 STG.E.U16 desc[UR38][R4.64], R31 ;  /* 0x0000001f04004986 */ /* 0x0001e2000c101526 */
[----:B------:R-:W-:Y:S01]  /*6f30*/  IADD3 R24, P4, R8, R104, RZ ;  /* 0x0000006808187210 */ /* 0x000fe20007f9e0ff */
[----:B------:R-:W-:Y:S01]  /*6f40*/  IMAD.X R15, R9, 0x1, R93, P5 ;  /* 0x00000001090f7824 */ /* 0x000fe200028e065d */
[----:B------:R-:W-:-:S03]  /*6f50*/  ISETP.GT.AND P5, PT, R0, 0x10, P0 ;  /* 0x000000100000780c */ /* 0x000fc600007a4270 */
[----:B------:R-:W-:Y:S01]  /*6f60*/  IMAD.X R25, R9, 0x1, R93, P4 ;  /* 0x0000000109197824 */ /* 0x000fe200020e065d */
[----:B------:R-:W-:Y:S01]  /*6f70*/  @P2 STG.E.U16 desc[UR38][R14.64], R32 ;  /* 0x000000200e002986 */ /* 0x000fe2000c101526 */
[----:B------:R-:W-:-:S03]  /*6f80*/  ISETP.GT.AND P2, PT, R0, 0x11, P0 ;  /* 0x000000110000780c */ /* 0x000fc60000744270 */
[----:B------:R-:W-:Y:S01]  /*6f90*/  @P3 STG.E.U16 desc[UR38][R24.64], R33 ;  /* 0x0000002118003986 */ /* 0x000fe2000c101526 */
[----:B0-----:R-:W-:Y:S02]  /*6fa0*/  IADD3 R4, P4, R12, R103, RZ ;  /* 0x000000670c047210 */ /* 0x001fe40007f9e0ff */
[C---:B------:R-:W-:Y:S02]  /*6fb0*/  ISETP.GT.AND P3, PT, R0.reuse, 0x18, P1 ;  /* 0x000000180000780c */ /* 0x040fe40000f64270 */
[----:B------:R-:W-:Y:S01]  /*6fc0*/  ISETP.GT.AND P1, PT, R0, 0x19, P1 ;  /* 0x000000190000780c */ /* 0x000fe20000f24270 */
[----:B------:R-:W-:Y:S01]  /*6fd0*/  IMAD.X R5, R13, 0x1, R93, P4 ;  /* 0x000000010d057824 */ /* 0x000fe200020e065d */
[----:B------:R-:W-:-:S04]  /*6fe0*/  IADD3 R6, P4, R12, R104, RZ ;  /* 0x000000680c067210 */ /* 0x000fc80007f9e0ff */
[----:B------:R0:W-:Y:S01]  /*6ff0*/  @P5 STG.E.U16 desc[UR38][R4.64], R34 ;  /* 0x0000002204005986 */ /* 0x0001e2000c101526 */
[----:B------:R-:W-:Y:S01]  /*7000*/  IADD3 R20, P5, R8, R105, RZ ;  /* 0x0000006908147210 */ /* 0x000fe20007fbe0ff */
[--C-:B------:R-:W-:Y:S01]  /*7010*/  IMAD.X R7, R13, 0x1, R93.reuse, P4 ;  /* 0x000000010d077824 */ /* 0x100fe200020e065d */
[C---:B------:R-:W-:Y:S02]  /*7020*/  ISETP.GT.AND P4, PT, R0.reuse, 0x18, P0 ;  /* 0x000000180000780c */ /* 0x040fe40000784270 */
[----:B------:R-:W-:Y:S01]  /*7030*/  ISETP.GT.AND P0, PT, R0, 0x19, P0 ;  /* 0x000000190000780c */ /* 0x000fe20000704270 */
[----:B------:R-:W-:Y:S01]  /*7040*/  IMAD.X R21, R9, 0x1, R93, P5 ;  /* 0x0000000109157824 */ /* 0x000fe200028e065d */
[----:B------:R1:W-:Y:S04]  /*7050*/  @P2 STG.E.U16 desc[UR38][R6.64], R35 ;  /* 0x0000002306002986 */ /* 0x0003e8000c101526 */
[----:B------:R1:W-:Y:S01]  /*7060*/  @P3 STG.E.U16 desc[UR38][R20.64], R36 ;  /* 0x0000002414003986 */ /* 0x0003e2000c101526 */
[----:B0-----:R-:W-:-:S02]  /*7070*/  IADD3 R4, P2, R8, R106, RZ ;  /* 0x0000006a08047210 */ /* 0x001fc40007f5e0ff */
[C---:B------:R-:W-:Y:S02]  /*7080*/  IADD3 R8, P3, R12.reuse, R105, RZ ;  /* 0x000000690c087210 */ /* 0x040fe40007f7e0ff */
[----:B------:R-:W-:Y:S01]  /*7090*/  IADD3 R12, P5, R12, R106, RZ ;  /* 0x0000006a0c0c7210 */ /* 0x000fe20007fbe0ff */
[--C-:B------:R-:W-:Y:S02]  /*70a0*/  IMAD.X R5, R9, 0x1, R93.reuse, P2 ;  /* 0x0000000109057824 */ /* 0x100fe400010e065d */
[C-C-:B------:R-:W-:Y:S02]  /*70b0*/  IMAD.X R9, R13.reuse, 0x1, R93.reuse, P3 ;  /* 0x000000010d097824 */ /* 0x140fe400018e065d */
[----:B------:R-:W-:Y:S01]  /*70c0*/  IMAD.X R13, R13, 0x1, R93, P5 ;  /* 0x000000010d0d7824 */ /* 0x000fe200028e065d */
[----:B------:R1:W-:Y:S04]  /*70d0*/  @P1 STG.E.U16 desc[UR38][R4.64], R37 ;  /* 0x0000002504001986 */ /* 0x0003e8000c101526 */
[----:B------:R1:W-:Y:S04]  /*70e0*/  @P4 STG.E.U16 desc[UR38][R8.64], R38 ;  /* 0x0000002608004986 */ /* 0x0003e8000c101526 */
[----:B------:R1:W-:Y:S02]  /*70f0*/  @P0 STG.E.U16 desc[UR38][R12.64], R39 ;  /* 0x000000270c000986 */ /* 0x0003e4000c101526 */
.L_x_155:
[----:B------:R-:W-:Y:S05]  /*7100*/  BSYNC B0 ;  /* 0x0000000000007941 */ /* 0x000fea0003800000 */
.L_x_29:
[----:B------:R-:W-:Y:S01]  /*7110*/  IADD3 R16, P0, R16, UR36, RZ ;  /* 0x0000002410107c10 */ /* 0x000fe2000ff1e0ff */
[----:B------:R-:W-:Y:S01]  /*7120*/  ULDC.64 UR4, c[0x0][0x650] ;  /* 0x0001940000047ab9 */ /* 0x000fe20000000a00 */
[----:B----4-:R-:W-:Y:S01]  /*7130*/  PRMT R0, RZ, 0x7610, R0 ;  /* 0x00007610ff007816 */ /* 0x010fe20000000000 */
[----:B------:R-:W-:Y:S01]  /*7140*/  IMAD.MOV.U32 R110, RZ, RZ, -0x1 ;  /* 0xffffffffff6e7424 */ /* 0x000fe200078e00ff */
[----:B------:R-:W-:Y:S01]  /*7150*/  IADD3.X R17, R17, UR42, RZ, P0, !PT ;  /* 0x0000002a11117c10 */ /* 0x000fe200087fe4ff */
[----:B------:R-:W-:Y:S01]  /*7160*/  IMAD.MOV.U32 R97, RZ, RZ, -0x1 ;  /* 0xffffffffff617424 */ /* 0x000fe200078e00ff */
[----:B------:R-:W-:-:S04]  /*7170*/  ISETP.GE.U32.AND P0, PT, R16, UR4, PT ;  /* 0x0000000410007c0c */ /* 0x000fc8000bf06070 */
[----:B------:R-:W-:-:S13]  /*7180*/  ISETP.GE.U32.AND.EX P0, PT, R17, UR5, PT, P0 ;  /* 0x0000000511007c0c */ /* 0x000fda000bf06100 */
[----:B------:R-:W-:Y:S05]  /*7190*/  @P0 BRA `(.L_x_156) ;  /* 0x0000000400580947 */ /* 0x000fea0003800000 */
[----:B------:R-:W4:Y:S01]  /*71a0*/  LDC.64 R10, c[0x0][0x628] ;  /* 0x00018a00ff0a7b82 */ /* 0x000f220000000a00 */
[----:B-1----:R-:W1:Y:S01]  /*71b0*/  S2R R12, SR_CTAID.X ;  /* 0x00000000000c7919 */ /* 0x002e620000002500 */
[----:B---3--:R-:W-:Y:S02]  /*71c0*/  IMAD.MOV.U32 R8, RZ, RZ, R16 ;  /* 0x000000ffff087224 */ /* 0x008fe400078e0010 */
[----:B------:R-:W-:Y:S01]  /*71d0*/  IMAD.MOV.U32 R9, RZ, RZ, R17 ;  /* 0x000000ffff097224 */ /* 0x000fe200078e0011 */
[----:B------:R-:W3:Y:S03]  /*71e0*/  S2R R20, SR_CTAID.Y ;  /* 0x0000000000147919 */ /* 0x000ee60000002600 */
[----:B------:R-:W0:Y:S08]  /*71f0*/  LDC R0, c[0x0][0x630] ;  /* 0x00018c00ff007b82 */ /* 0x000e300000000800 */
[----:B------:R-:W0:Y:S01]  /*7200*/  LDC.64 R14, c[0x0][0x620] ;  /* 0x00018800ff0e7b82 */ /* 0x000e220000000a00 */
[----:B----4-:R-:W-:-:S04]  /*7210*/  ISETP.NE.U32.AND P0, PT, R10, RZ, PT ;  /* 0x000000ff0a00720c */ /* 0x010fc80003f05070 */
[----:B------:R-:W-:-:S13]  /*7220*/  ISETP.NE.AND.EX P0, PT, R11, RZ, PT, P0 ;  /* 0x000000ff0b00720c */ /* 0x000fda0003f05300 */
[----:B01-3--:R-:W-:Y:S05]  /*7230*/  @!P0 BRA `(.L_x_157) ;  /* 0x0000000000288947 */ /* 0x00bfea0003800000 */
[----:B------:R-:W0:Y:S02]  /*7240*/  LDC R3, c[0x0][0x634] ;  /* 0x00018d00ff037b82 */ /* 0x000e240000000800 */
[----:B0-----:R-:W-:-:S05]  /*7250*/  IADD3 R3, P0, R16, R3, RZ ;  /* 0x0000000310037210 */ /* 0x001fca0007f1e0ff */
[----:B------:R-:W-:-:S04]  /*7260*/  IMAD.X R13, RZ, RZ, R17, P0 ;  /* 0x000000ffff0d7224 */ /* 0x000fc800000e0611 */
[----:B------:R-:W-:-:S04]  /*7270*/  IMAD.WIDE.U32 R4, R13, R10, RZ ;  /* 0x0000000a0d047225 */ /* 0x000fc800078e00ff */
[----:B--2---:R-:W-:-:S04]  /*7280*/  IMAD.WIDE.U32 R6, P0, R3, R11, R4 ;  /* 0x0000000b03067225 */ /* 0x004fc80007800004 */
[----:B------:R-:W-:-:S04]  /*7290*/  IMAD.WIDE.U32 R4, R3, R10, RZ ;  /* 0x0000000a03047225 */ /* 0x000fc800078e00ff */
[----:B------:R-:W-:Y:S01]  /*72a0*/  IMAD.X R9, RZ, RZ, RZ, P0 ;  /* 0x000000ffff097224 */ /* 0x000fe200000e06ff */
[----:B------:R-:W-:Y:S01]  /*72b0*/  IADD3 RZ, P0, R5, R6, RZ ;  /* 0x0000000605ff7210 */ /* 0x000fe20007f1e0ff */
[----:B------:R-:W-:-:S04]  /*72c0*/  IMAD.MOV.U32 R8, RZ, RZ, R7 ;  /* 0x000000ffff087224 */ /* 0x000fc800078e0007 */
[----:B------:R-:W-:-:S08]  /*72d0*/  IMAD.WIDE.U32.X R8, R13, R11, R8, P0 ;  /* 0x0000000b0d087225 */ /* 0x000fd000000e0408 */
.L_x_157:
[-CC-:B------:R-:W-:Y:S01]  /*72e0*/  SHF.R.U64 R97, R8, R0.reuse, R9.reuse ;  /* 0x0000000008617219 */ /* 0x180fe20000001209 */
[----:B------:R-:W0:Y:S01]  /*72f0*/  LDC.64 R28, c[0x0][0x640] ;  /* 0x00019000ff1c7b82 */ /* 0x000e220000000a00 */
[----:B------:R-:W-:Y:S01]  /*7300*/  SHF.R.U32.HI R0, RZ, R0, R9 ;  /* 0x00000000ff007219 */ /* 0x000fe20000011609 */
[----:B------:R-:W-:Y:S01]  /*7310*/  ULDC UR4, c[0x0][0x150] ;  /* 0x0000540000047ab9 */ /* 0x000fe20000000800 */
[----:B------:R-:W-:Y:S01]  /*7320*/  IADD3 R3, P0, RZ, -R97, RZ ;  /* 0x80000061ff037210 */ /* 0x000fe20007f1e0ff */
[----:B------:R-:W-:Y:S01]  /*7330*/  IMAD.MOV.U32 R9, RZ, RZ, 0x1 ;  /* 0x00000001ff097424 */ /* 0x000fe200078e00ff */
[----:B------:R-:W-:-:S03]  /*7340*/  I2FP.F32.U32 R8, R12 ;  /* 0x0000000c00087245 */ /* 0x000fc60000201000 */
[----:B--2---:R-:W1:Y:S01]  /*7350*/  LDC R6, c[0x0][0x618] ;  /* 0x00018600ff067b82 */ /* 0x004e620000000800 */
[----:B------:R-:W-:Y:S02]  /*7360*/  IMAD.X R7, RZ, RZ, ~R0, P0 ;  /* 0x000000ffff077224 */ /* 0x000fe400000e0e00 */
[----:B------:R-:W-:Y:S01]  /*7370*/  FMUL R8, R8, UR4 ;  /* 0x0000000408087c20 */ /* 0x000fe20008400000 */
[----:B------:R-:W-:Y:S01]  /*7380*/  IMAD.WIDE.U32 R4, R3, R14, R16 ;  /* 0x0000000e03047225 */ /* 0x000fe200078e0010 */
[----:B------:R-:W-:-:S03]  /*7390*/  ULDC UR4, c[0x0][0x154] ;  /* 0x0000550000047ab9 */ /* 0x000fc60000000800 */
[----:B------:R-:W-:Y:S01]  /*73a0*/  IMAD R0, R7, R14, RZ ;  /* 0x0000000e07007224 */ /* 0x000fe200078e02ff */
[----:B------:R-:W2:Y:S01]  /*73b0*/  LDC R24, c[0x0][0x608] ;  /* 0x00018200ff187b82 */ /* 0x000ea20000000800 */
[----:B------:R-:W3:Y:S02]  /*73c0*/  F2I.U32.TRUNC.NTZ R8, R8 ;  /* 0x0000000800087305 */ /* 0x000ee4000020f000 */
[----:B------:R-:W-:Y:S01]  /*73d0*/  IMAD R3, R3, R15, R0 ;  /* 0x0000000f03037224 */ /* 0x000fe200078e0200 */
[----:B------:R-:W-:-:S03]  /*73e0*/  I2FP.F32.U32 R0, R20 ;  /* 0x0000001400007245 */ /* 0x000fc60000201000 */
[----:B------:R-:W-:Y:S01]  /*73f0*/  IMAD.IADD R3, R5, 0x1, R3 ;  /* 0x0000000105037824 */ /* 0x000fe200078e0203 */
[----:B------:R-:W4:Y:S01]  /*7400*/  LDC R26, c[0x0][0x658] ;  /* 0x00019600ff1a7b82 */ /* 0x000f220000000800 */
[----:B0-----:R-:W-:-:S04]  /*7410*/  ISETP.NE.U32.AND P0, PT, R28, RZ, PT ;  /* 0x000000ff1c00720c */ /* 0x001fc80003f05070 */
[----:B------:R-:W-:-:S03]  /*7420*/  ISETP.NE.AND.EX P0, PT, R29, RZ, PT, P0 ;  /* 0x000000ff1d00720c */ /* 0x000fc60003f05300 */
[----:B------:R-:W0:Y:S01]  /*7430*/  LDC R7, c[0x0][0x144] ;  /* 0x00005100ff077b82 */ /* 0x000e220000000800 */
[-CC-:B-1----:R-:W-:Y:S01]  /*7440*/  SHF.R.U64 R10, R4, R6.reuse, R3.reuse ;  /* 0x00000006040a7219 */ /* 0x182fe20000001203 */
[----:B---3--:R-:W-:Y:S01]  /*7450*/  IMAD.MOV R8, RZ, RZ, -R8 ;  /* 0x000000ffff087224 */ /* 0x008fe200078e0a08 */
[----:B------:R-:W-:Y:S01]  /*7460*/  SHF.R.U32.HI R3, RZ, R6, R3 ;  /* 0x00000006ff037219 */ /* 0x000fe20000011603 */
[----:B------:R-:W-:-:S04]  /*7470*/  FMUL R6, R0, UR4 ;  /* 0x0000000400067c20 */ /* 0x000fc80008400000 */
[----:B------:R-:W1:Y:S01]  /*7480*/  LDC R15, c[0x0][0x148] ;  /* 0x00005200ff0f7b82 */ /* 0x000e620000000800 */
[----:B------:R3:W0:Y:S01]  /*7490*/  F2I.U32.TRUNC.NTZ R14, R6 ;  /* 0x00000006000e7305 */ /* 0x000622000020f000 */
[-CC-:B--2---:R-:W-:Y:S02]  /*74a0*/  SHF.R.U64 R0, R10, R24.reuse, R3.reuse ;  /* 0x000000180a007219 */ /* 0x184fe40000001203 */
[----:B------:R-:W-:-:S04]  /*74b0*/  SHF.R.U32.HI R3, RZ, R24, R3 ;  /* 0x00000018ff037219 */ /* 0x000fc80000011603 */
[----:B------:R-:W2:Y:S01]  /*74c0*/  LDC R21, c[0x0][0x600] ;  /* 0x00018000ff157b82 */ /* 0x000ea20000000800 */
[-CC-:B----4-:R-:W-:Y:S02]  /*74d0*/  SHF.R.U64 R13, R0, R26.reuse, R3.reuse ;  /* 0x0000001a000d7219 */ /* 0x190fe40000001203 */
[-C--:B------:R-:W-:Y:S02]  /*74e0*/  SHF.R.U32.HI R5, RZ, R26.reuse, R3 ;  /* 0x0000001aff057219 */ /* 0x080fe40000011603 */
[----:B------:R-:W-:Y:S01]  /*74f0*/  SHF.L.U32 R26, R9, R26, RZ ;  /* 0x0000001a091a7219 */ /* 0x000fe200000006ff */
[----:B------:R-:W-:Y:S02]  /*7500*/  IMAD.MOV.U32 R4, RZ, RZ, R13 ;  /* 0x000000ffff047224 */ /* 0x000fe400078e000d */
[----:B------:R-:W4:Y:S01]  /*7510*/  LDC R25, c[0x0][0x648] ;  /* 0x00019200ff197b82 */ /* 0x000f220000000800 */
[----:B0-----:R-:W-:-:S07]  /*7520*/  IMAD R12, R7, R8, R12 ;  /* 0x00000008070c7224 */ /* 0x001fce00078e020c */
[----:B------:R-:W0:Y:S08]  /*7530*/  LDC R27, c[0x0][0x638] ;  /* 0x00018e00ff1b7b82 */ /* 0x000e300000000800 */
[----:B------:R-:W0:Y:S01]  /*7540*/  LDC R30, c[0x0][0x610] ;  /* 0x00018400ff1e7b82 */ /* 0x000e220000000800 */
[----:B-123--:R-:W-:Y:S05]  /*7550*/  @!P0 BRA `(.L_x_158) ;  /* 0x0000000000288947 */ /* 0x00efea0003800000 */
        /* <DEDUP_REMOVED lines=10> */
.L_x_158:
[----:B------:R-:W-:Y:S01]  /*7600*/  ISETP.NE.AND P0, PT, R2, 0x1, PT ;  /* 0x000000010200780c */ /* 0x000fe20003f05270 */
[----:B------:R-:W-:Y:S01]  /*7610*/  IMAD.MOV R14, RZ, RZ, -R14 ;  /* 0x000000ffff0e7224 */ /* 0x000fe200078e0a0e */
[----:B----4-:R-:W-:Y:S01]  /*7620*/  SHF.R.U64 R3, R4, R25, R5 ;  /* 0x0000001904037219 */ /* 0x010fe20000001205 */
[----:B------:R-:W-:Y:S01]  /*7630*/  VIADD R5, R21, 0xffffffff ;  /* 0xffffffff15057836 */ /* 0x000fe20000000000 */
[----:B------:R-:W-:-:S03]  /*7640*/  LOP3.LUT R0, R0, R99, RZ, 0xc0, !PT ;  /* 0x0000006300007212 */ /* 0x000fc600078ec0ff */
[----:B------:R-:W-:Y:S01]  /*7650*/  IMAD.MOV R4, RZ, RZ, -R3 ;  /* 0x000000ffff047224 */ /* 0x000fe200078e0a03 */
[----:B------:R-:W-:Y:S01]  /*7660*/  LOP3.LUT R5, R10, R5, RZ, 0xc0, !PT ;  /* 0x000000050a057212 */ /* 0x000fe200078ec0ff */
[----:B------:R-:W-:Y:S02]  /*7670*/  IMAD R3, R26, R3, R0 ;  /* 0x000000031a037224 */ /* 0x000fe400078e0200 */
[----:B0-----:R-:W-:Y:S02]  /*7680*/  IMAD R0, R4, R27, R13 ;  /* 0x0000001b04007224 */ /* 0x001fe400078e020d */
[----:B------:R-:W-:Y:S02]  /*7690*/  @P0 IMAD R12, R15, R14, R20 ;  /* 0x0000000e0f0c0224 */ /* 0x000fe400078e0214 */
[----:B------:R-:W-:Y:S02]  /*76a0*/  IMAD.MOV.U32 R4, RZ, RZ, 0x1 ;  /* 0x00000001ff047424 */ /* 0x000fe400078e00ff */
[----:B------:R-:W-:-:S02]  /*76b0*/  IMAD R10, R3, R30, R12 ;  /* 0x0000001e030a7224 */ /* 0x000fc400078e020c */
[----:B------:R-:W-:Y:S01]  /*76c0*/  IMAD R3, R0, R21, R5 ;  /* 0x0000001500037224 */ /* 0x000fe200078e0205 */
[----:B------:R-:W-:-:S04]  /*76d0*/  PRMT R0, R4, 0x7610, R0 ;  /* 0x0000761004007816 */ /* 0x000fc80000000000 */
[----:B------:R-:W-:Y:S02]  /*76e0*/  SEL R110, R3, R10, !P0 ;  /* 0x0000000a036e7207 */ /* 0x000fe40004000000 */
[----:B------:R-:W-:-:S07]  /*76f0*/  SEL R10, R10, R3, !P0 ;  /* 0x000000030a0a7207 */ /* 0x000fce0004000000 */
.L_x_156:
[----:B------:R-:W-:Y:S01]  /*7700*/  LOP3.LUT P0, RZ, R0, 0xff, RZ, 0xc0, !PT ;  /* 0x000000ff00ff7812 */ /* 0x000fe2000780c0ff */
[----:B------:R-:W-:-:S12]  /*7710*/  IMAD.MOV.U32 R109, RZ, RZ, R10 ;  /* 0x000000ffff6d7224 */ /* 0x000fd800078e000a */
[----:B------:R-:W-:Y:S05]  /*7720*/  @P0 BRA `(.L_x_159) ;  /* 0xffffff9c001c0947 */ /* 0x000fea000383ffff */
[----:B------:R-:W-:Y:S05]  /*7730*/  EXIT ;  /* 0x000000000000794d */ /* 0x000fea0003800000 */
.L_x_4:
        /* <DEDUP_REMOVED lines=26> */
.L_x_161:
[--C-:B------:R-:W-:Y:S01]  /*78e0*/  SHF.R.U64 R14, R12, R20, R13.reuse ;  /* 0x000000140c0e7219 */ /* 0x100fe2000000120d */
[----:B------:R-:W0:Y:S01]  /*78f0*/  LDC R24, c[0x0][0x618] ;  /* 0x00018600ff187b82 */ /* 0x000e220000000800 */
[----:B------:R-:W-:Y:S01]  /*7900*/  I2FP.F32.U32 R8, R6 ;  /* 0x0000000600087245 */ /* 0x000fe20000201000 */
[----:B------:R-:W-:Y:S01]  /*7910*/  ULDC UR4, c[0x0][0x150] ;  /* 0x0000540000047ab9 */ /* 0x000fe20000000800 */
[----:B------:R-:W-:Y:S02]  /*7920*/  SHF.R.U32.HI R7, RZ, R20, R13 ;  /* 0x00000014ff077219 */ /* 0x000fe4000001160d */
[----:B------:R-:W-:Y:S01]  /*7930*/  IADD3 R11, P0, RZ, -R14, RZ ;  /* 0x8000000eff0b7210 */ /* 0x000fe20007f1e0ff */
[----:B------:R-:W-:Y:S01]  /*7940*/  FMUL R13, R8, UR4 ;  /* 0x00000004080d7c20 */ /* 0x000fe20008400000 */
[----:B------:R-:W-:Y:S01]  /*7950*/  ULDC UR4, c[0x0][0x154] ;  /* 0x0000550000047ab9 */ /* 0x000fe20000000800 */
[----:B------:R-:W1:Y:S02]  /*7960*/  LDC.64 R26, c[0x0][0x640] ;  /* 0x00019000ff1a7b82 */ /* 0x000e640000000a00 */
[----:B------:R-:W-:-:S02]  /*7970*/  IMAD.X R7, RZ, RZ, ~R7, P0 ;  /* 0x000000ffff077224 */ /* 0x000fc400000e0e07 */
[----:B------:R-:W2:Y:S01]  /*7980*/  F2I.U32.TRUNC.NTZ R13, R13 ;  /* 0x0000000d000d7305 */ /* 0x000ea2000020f000 */
[----:B------:R-:W-:-:S03]  /*7990*/  IMAD.WIDE.U32 R8, R11, R22, R16 ;  /* 0x000000160b087225 */ /* 0x000fc600078e0010 */
[----:B------:R-:W3:Y:S01]  /*79a0*/  LDC R15, c[0x0][0x144] ;  /* 0x00005100ff0f7b82 */ /* 0x000ee20000000800 */
[----:B------:R-:W-:-:S04]  /*79b0*/  IMAD R10, R7, R22, RZ ;  /* 0x00000016070a7224 */ /* 0x000fc800078e02ff */
[----:B------:R-:W-:Y:S02]  /*79c0*/  IMAD R7, R11, R23, R10 ;  /* 0x000000170b077224 */ /* 0x000fe400078e020a */
[----:B------:R-:W-:Y:S01]  /*79d0*/  IMAD.MOV.U32 R10, RZ, RZ, -0x1 ;  /* 0xffffffffff0a7424 */ /* 0x000fe200078e00ff */
[----:B------:R-:W4:Y:S01]  /*79e0*/  LDC R20, c[0x0][0x608] ;  /* 0x00018200ff147b82 */ /* 0x000f220000000800 */
[----:B------:R-:W-:Y:S01]  /*79f0*/  IMAD.IADD R7, R9, 0x1, R7 ;  /* 0x0000000109077824 */ /* 0x000fe200078e0207 */
[----:B------:R-:W-:-:S04]  /*7a00*/  I2FP.F32.U32 R9, R5 ;  /* 0x0000000500097245 */ /* 0x000fc80000201000 */
[-C--:B0-----:R-:W-:Y:S01]  /*7a10*/  SHF.R.U64 R12, R8, R24.reuse, R7 ;  /* 0x00000018080c7219 */ /* 0x081fe20000001207 */
[----:B--2---:R-:W-:Y:S01]  /*7a20*/  IMAD.MOV R8, RZ, RZ, -R13 ;  /* 0x000000ffff087224 */ /* 0x004fe200078e0a0d */
[----:B------:R-:W0:Y:S01]  /*7a30*/  LDC R11, c[0x0][0x658] ;  /* 0x00019600ff0b7b82 */ /* 0x000e220000000800 */
[----:B-1----:R-:W-:Y:S01]  /*7a40*/  ISETP.NE.U32.AND P0, PT, R26, RZ, PT ;  /* 0x000000ff1a00720c */ /* 0x002fe20003f05070 */
[----:B------:R-:W-:Y:S01]  /*7a50*/  FMUL R9, R9, UR4 ;  /* 0x0000000409097c20 */ /* 0x000fe20008400000 */
[----:B------:R-:W-:Y:S02]  /*7a60*/  SHF.R.U32.HI R7, RZ, R24, R7 ;  /* 0x00000018ff077219 */ /* 0x000fe40000011607 */
[----:B------:R-:W-:-:S03]  /*7a70*/  ISETP.NE.AND.EX P0, PT, R27, RZ, PT, P0 ;  /* 0x000000ff1b00720c */ /* 0x000fc60003f05300 */
[----:B------:R-:W1:Y:S01]  /*7a80*/  LDC R22, c[0x0][0x148] ;  /* 0x00005200ff167b82 */ /* 0x000e620000000800 */
[----:B---3--:R-:W-:Y:S02]  /*7a90*/  IMAD R23, R15, R8, R6 ;  /* 0x000000080f177224 */ /* 0x008fe400078e0206 */
[----:B------:R-:W-:-:S05]  /*7aa0*/  IMAD.MOV.U32 R8, RZ, RZ, 0x1 ;  /* 0x00000001ff087424 */ /* 0x000fca00078e00ff */
[----:B------:R-:W2:Y:S01]  /*7ab0*/  LDC R21, c[0x0][0x600] ;  /* 0x00018000ff157b82 */ /* 0x000ea20000000800 */
[-CC-:B----4-:R-:W-:Y:S02]  /*7ac0*/  SHF.R.U64 R15, R12, R20.reuse, R7.reuse ;  /* 0x000000140c0f7219 */ /* 0x190fe40000001207 */
[----:B------:R-:W-:Y:S02]  /*7ad0*/  SHF.R.U32.HI R6, RZ, R20, R7 ;  /* 0x00000014ff067219 */ /* 0x000fe40000011607 */
[----:B------:R3:W4:Y:S03]  /*7ae0*/  F2I.U32.TRUNC.NTZ R20, R9 ;  /* 0x0000000900147305 */ /* 0x000726000020f000 */
[----:B------:R-:W1:Y:S01]  /*7af0*/  LDC R25, c[0x0][0x648] ;  /* 0x00019200ff197b82 */ /* 0x000e620000000800 */
[-C--:B0-----:R-:W-:Y:S02]  /*7b00*/  SHF.R.U64 R19, R15, R11.reuse, R6 ;  /* 0x0000000b0f137219 */ /* 0x081fe40000001206 */
[----:B------:R-:W-:-:S02]  /*7b10*/  SHF.L.U32 R10, R10, R11, RZ ;  /* 0x0000000b0a0a7219 */ /* 0x000fc400000006ff */
[-C--:B------:R-:W-:Y:S01]  /*7b20*/  SHF.R.U32.HI R7, RZ, R11.reuse, R6 ;  /* 0x0000000bff077219 */ /* 0x080fe20000011606 */
[----:B------:R-:W-:Y:S01]  /*7b30*/  IMAD.MOV.U32 R6, RZ, RZ, R19 ;  /* 0x000000ffff067224 */ /* 0x000fe200078e0013 */
[----:B------:R-:W-:Y:S01]  /*7b40*/  SHF.L.U32 R24, R8, R11, RZ ;  /* 0x0000000b08187219 */ /* 0x000fe200000006ff */
[----:B------:R-:W0:Y:S01]  /*7b50*/  LDC R28, c[0x0][0x638] ;  /* 0x00018e00ff1c7b82 */ /* 0x000e220000000800 */
[----:B------:R-:W-:-:S07]  /*7b60*/  LOP3.LUT R30, RZ, R10, RZ, 0x33, !PT ;  /* 0x0000000aff1e7212 */ /* 0x000fce00078e33ff */
[----:B------:R-:W0:Y:S01]  /*7b70*/  LDC R29, c[0x0][0x610] ;  /* 0x00018400ff1d7b82 */ /* 0x000e220000000800 */
[----:B---34-:R-:W-:Y:S05]  /*7b80*/  @!P0 BRA `(.L_x_162) ;  /* 0x0000000000288947 */ /* 0x018fea0003800000 */
[----:B------:R-:W3:Y:S02]  /*7b90*/  LDC R6, c[0x0][0x64c] ;  /* 0x00019300ff067b82 */ /* 0x000ee40000000800 */
[----:B---3--:R-:W-:-:S05]  /*7ba0*/  IADD3 R11, P0, R19, R6, RZ ;  /* 0x00000006130b7210 */ /* 0x008fca0007f1e0ff */
        /* <DEDUP_REMOVED lines=8> */
.L_x_162:
[----:B------:R-:W-:Y:S01]  /*7c30*/  ISETP.NE.AND P0, PT, R2, 0x1, PT ;  /* 0x000000010200780c */ /* 0x000fe20003f05270 */
[----:B--2---:R-:W-:Y:S01]  /*7c40*/  VIADD R9, R21, 0xffffffff ;  /* 0xffffffff15097836 */ /* 0x004fe20000000000 */
[----:B-1----:R-:W-:Y:S01]  /*7c50*/  SHF.R.U64 R7, R6, R25, R7 ;  /* 0x0000001906077219 */ /* 0x002fe20000001207 */
[----:B------:R-:W-:Y:S01]  /*7c60*/  IMAD.MOV R20, RZ, RZ, -R20 ;  /* 0x000000ffff147224 */ /* 0x000fe200078e0a14 */
[----:B------:R-:W-:Y:S02]  /*7c70*/  LOP3.LUT R6, R15, R30, RZ, 0xc0, !PT ;  /* 0x0000001e0f067212 */ /* 0x000fe400078ec0ff */
[----:B------:R-:W-:Y:S01]  /*7c80*/  LOP3.LUT R12, R12, R9, RZ, 0xc0, !PT ;  /* 0x000000090c0c7212 */ /* 0x000fe200078ec0ff */
[----:B------:R-:W-:Y:S02]  /*7c90*/  IMAD.MOV R8, RZ, RZ, -R7 ;  /* 0x000000ffff087224 */ /* 0x000fe400078e0a07 */
[----:B------:R-:W-:Y:S02]  /*7ca0*/  IMAD R6, R24, R7, R6 ;  /* 0x0000000718067224 */ /* 0x000fe400078e0206 */
[----:B------:R-:W-:-:S02]  /*7cb0*/  IMAD.MOV.U32 R9, RZ, RZ, 0x1 ;  /* 0x00000001ff097424 */ /* 0x000fc400078e00ff */
[----:B------:R-:W-:Y:S02]  /*7cc0*/  @P0 IMAD R23, R22, R20, R5 ;  /* 0x0000001416170224 */ /* 0x000fe400078e0205 */
[----:B0-----:R-:W-:Y:S02]  /*7cd0*/  IMAD R5, R8, R28, R19 ;  /* 0x0000001c08057224 */ /* 0x001fe400078e0213 */
[----:B------:R-:W-:Y:S02]  /*7ce0*/  IMAD R19, R6, R29, R23 ;  /* 0x0000001d06137224 */ /* 0x000fe400078e0217 */
[----:B------:R-:W-:Y:S02]  /*7cf0*/  IMAD R6, R5, R21, R12 ;  /* 0x0000001505067224 */ /* 0x000fe400078e020c */
[----:B------:R-:W-:-:S03]  /*7d00*/  IMAD.MOV.U32 R8, RZ, RZ, R14 ;  /* 0x000000ffff087224 */ /* 0x000fc600078e000e */
[----:B------:R-:W-:Y:S02]  /*7d10*/  SEL R20, R6, R19, !P0 ;  /* 0x0000001306147207 */ /* 0x000fe40004000000 */
[----:B------:R-:W-:-:S07]  /*7d20*/  SEL R19, R19, R6, !P0 ;  /* 0x0000000613137207 */ /* 0x000fce0004000000 */
.L_x_160:
[----:B------:R-:W-:-:S08]  /*7d30*/  NOP ;  /* 0x0000000000007918 */ /* 0x000fd00000000000 */
[----:B------:R-:W0:-:S00]  /*7d40*/  USETMAXREG.DEALLOC.CTAPOOL 0x28 ;  /* 0x00000028000079c8 */ /* 0x000e0000080e0500 */
[----:B0-----:R-:W-:-:S13]  /*7d50*/  ISETP.NE.AND P0, PT, R0, RZ, PT ;  /* 0x000000ff0000720c */ /* 0x001fda0003f05270 */
[----:B------:R-:W-:Y:S05]  /*7d60*/  @P0 EXIT ;  /* 0x000000000000094d */ /* 0x000fea0003800000 */
[----:B------:R-:W-:Y:S01]  /*7d70*/  LOP3.LUT P0, RZ, R9, 0xff, RZ, 0xc0, !PT ;  /* 0x000000ff09ff7812 */ /* 0x000fe2000780c0ff */
[----:B------:R-:W-:Y:S02]  /*7d80*/  IMAD.MOV.U32 R0, RZ, RZ, 0x1 ;  /* 0x00000001ff007424 */ /* 0x000fe400078e00ff */
[----:B------:R-:W-:-:S10]  /*7d90*/  IMAD.MOV.U32 R12, RZ, RZ, RZ ;  /* 0x000000ffff0c7224 */ /* 0x000fd400078e00ff */
[----:B------:R-:W-:Y:S05]  /*7da0*/  @!P0 BRA `(.L_x_163) ;  /* 0x0000000c00148947 */ /* 0x000fea0003800000 */
[----:B------:R-:W0:Y:S01]  /*7db0*/  LDC R0, c[0x0][0x28c] ;  /* 0x0000a300ff007b82 */ /* 0x000e220000000800 */
[----:B------:R-:W-:Y:S01]  /*7dc0*/  LOP3.LUT P0, RZ, R3, 0x1f, RZ, 0xc0, !PT ;  /* 0x0000001f03ff7812 */ /* 0x000fe2000780c0ff */
[----:B------:R-:W-:Y:S01]  /*7dd0*/  ULDC UR5, c[0x0][0x658] ;  /* 0x0001960000057ab9 */ /* 0x000fe20000000800 */
[----:B------:R-:W-:Y:S01]  /*7de0*/  UMOV UR6, 0xffffffff ;  /* 0xffffffff00067882 */ /* 0x000fe20000000000 */
[----:B------:R-:W-:Y:S01]  /*7df0*/  BSSY B0, `(.L_x_163) ;  /* 0x00000c0000007945 */ /* 0x000fe20003800000 */
[----:B------:R-:W-:Y:S01]  /*7e00*/  USHF.L.U32 UR6, UR6, UR5, URZ ;  /* 0x0000000506067299 */ /* 0x000fe2000800063f */
[C---:B------:R-:W-:Y:S01]  /*7e10*/  ISETP.NE.AND P2, PT, R4.reuse, RZ, PT ;  /* 0x000000ff0400720c */ /* 0x040fe20003f45270 */
[----:B------:R-:W-:Y:S01]  /*7e20*/  IMAD.MOV.U32 R13, RZ, RZ, 0x1 ;  /* 0x00000001ff0d7424 */ /* 0x000fe200078e00ff */
[----:B------:R-:W-:Y:S01]  /*7e30*/  ISETP.NE.OR P0, PT, R4, RZ, !P0 ;  /* 0x000000ff0400720c */ /* 0x000fe20004705670 */
[----:B------:R-:W-:Y:S01]  /*7e40*/  IMAD.MOV.U32 R12, RZ, RZ, RZ ;  /* 0x000000ffff0c7224 */ /* 0x000fe200078e00ff */
[----:B------:R-:W-:Y:S01]  /*7e50*/  LOP3.LUT R11, R18, 0x2, RZ, 0xfc, !PT ;  /* 0x00000002120b7812 */ /* 0x000fe200078efcff */
[----:B------:R-:W-:Y:S01]  /*7e60*/  ULDC UR4, c[0x0][0x600] ;  /* 0x0001800000047ab9 */ /* 0x000fe20000000800 */
[----:B------:R-:W-:Y:S01]  /*7e70*/  UMOV UR7, 0x1 ;  /* 0x0000000100077882 */ /* 0x000fe20000000000 */
[----:B------:R-:W-:-:S02]  /*7e80*/  UIADD3 UR15, UR4, -0x1, URZ ;  /* 0xffffffff040f7890 */ /* 0x000fc4000fffe03f */
[----:B------:R-:W-:Y:S02]  /*7e90*/  USHF.L.U32 UR17, UR7, UR5, URZ ;  /* 0x0000000507117299 */ /* 0x000fe4000800063f */
[----:B------:R-:W-:Y:S01]  /*7ea0*/  ULOP3.LUT UR16, URZ, UR6, URZ, 0x33, !UPT ;  /* 0x000000063f107292 */ /* 0x000fe2000f8e333f */
[----:B------:R-:W-:Y:S01]  /*7eb0*/  ULDC.64 UR20, c[0x0][0x198] ;  /* 0x0000660000147ab9 */ /* 0x000fe20000000a00 */
[----:B0-----:R-:W-:-:S05]  /*7ec0*/  VIADD R0, R0, 0xf ;  /* 0x0000000f00007836 */ /* 0x001fca0000000000 */
[----:B------:R-:W-:-:S04]  /*7ed0*/  SHF.R.S32.HI R3, RZ, 0x1f, R0 ;  /* 0x0000001fff037819 */ /* 0x000fc80000011400 */
[----:B------:R-:W-:Y:S01]  /*7ee0*/  LEA.HI R3, R3, R0, RZ, 0x4 ;  /* 0x0000000003037211 */ /* 0x000fe200078f20ff */
[----:B------:R-:W-:-:S03]  /*7ef0*/  IMAD.MOV.U32 R0, RZ, RZ, 0x1 ;  /* 0x00000001ff007424 */ /* 0x000fc600078e00ff */
[----:B------:R-:W-:-:S05]  /*7f00*/  SHF.R.S32.HI R3, RZ, 0x4, R3 ;  /* 0x00000004ff037819 */ /* 0x000fca0000011403 */
[----:B------:R-:W-:-:S07]  /*7f10*/  VIADD R10, R3, 0x1 ;  /* 0x00000001030a7836 */ /* 0x000fce0000000000 */
.L_x_175:
[----:B------:R-:W-:-:S03]  /*7f20*/  UMOV UR4, 0xffffffff ;  /* 0xffffffff00047882 */ /* 0x000fc60000000000 */
[----:B------:R-:W-:Y:S05]  /*7f30*/  BRA.DIV UR4, `(.L_x_164) ;  /* 0x0000001204e07947 */ /* 0x000fea000b800000 */
[----:B------:R-:W-:-:S13]  /*7f40*/  ELECT P6, URZ, PT ;  /* 0x00000000003f782f */ /* 0x000fda00038c0000 */
.L_x_195:
[----:B------:R-:W0:Y:S01]  /*7f50*/  LDC R4, c[0x0][0x28c] ;  /* 0x0000a300ff047b82 */ /* 0x000e220000000800 */
[----:B------:R-:W-:Y:S01]  /*7f60*/  BSSY B1, `(.L_x_165) ;  /* 0x0000037000017945 */ /* 0x000fe20003800000 */
[----:B0-----:R-:W-:-:S13]  /*7f70*/  ISETP.LT.OR P6, PT, R4, 0x1, !P6 ;  /* 0x000000010400780c */ /* 0x001fda00077c1670 */
[----:B------:R-:W-:Y:S05]  /*7f80*/  @P6 BRA `(.L_x_166) ;  /* 0x0000000000d06947 */ /* 0x000fea0003800000 */
[----:B------:R-:W-:Y:S02]  /*7f90*/  IMAD.SHL.U32 R20, R20, 0x20, RZ ;  /* 0x0000002014147824 */ /* 0x000fe400078e00ff */
[----:B------:R-:W-:Y:S02]  /*7fa0*/  IMAD.SHL.U32 R19, R19, 0x200, RZ ;  /* 0x0000020013137824 */ /* 0x000fe400078e00ff */
[----:B------:R-:W-:Y:S02]  /*7fb0*/  IMAD.MOV.U32 R21, RZ, RZ, RZ ;  /* 0x000000ffff157224 */ /* 0x000fe400078e00ff */
[----:B------:R-:W-:Y:S02]  /*7fc0*/  IMAD.MOV.U32 R4, RZ, RZ, R10 ;  /* 0x000000ffff047224 */ /* 0x000fe400078e000a */
[----:B------:R-:W-:Y:S02]  /*7fd0*/  IMAD.MOV.U32 R5, RZ, RZ, R0 ;  /* 0x000000ffff057224 */ /* 0x000fe400078e0000 */
[----:B------:R-:W-:-:S07]  /*7fe0*/  IMAD.MOV.U32 R6, RZ, RZ, R12 ;  /* 0x000000ffff067224 */ /* 0x000fce00078e000c */
.L_x_170:
[----:B------:R-:W0:Y:S01]  /*7ff0*/  S2R R14, SR_CgaCtaId ;  /* 0x00000000000e7919 */ /* 0x000e220000008800 */
[----:B------:R-:W-:Y:S01]  /*8000*/  MOV R7, 0x400 ;  /* 0x0000040000077802 */ /* 0x000fe20000000f00 */
[----:B------:R-:W1:Y:S03]  /*8010*/  @!P2 LDC R9, c[0x0][0x500] ;  /* 0x00014000ff09ab82 */ /* 0x000e660000000800 */
[----:B0-----:R-:W-:Y:S02]  /*8020*/  LEA R15, R14, R7, 0x18 ;  /* 0x000000070e0f7211 */ /* 0x001fe400078ec0ff */
[----:B------:R-:W-:-:S03]  /*8030*/  SHF.L.U32 R7, R5, 0x1f, RZ ;  /* 0x0000001f05077819 */ /* 0x000fc600000006ff */
[----:B------:R-:W-:-:S04]  /*8040*/  IMAD R14, R6, 0x8, R15 ;  /* 0x00000008060e7824 */ /* 0x000fc800078e020f */
[----:B------:R-:W0:Y:S02]  /*8050*/  SYNCS.PHASECHK.TRANS64.TRYWAIT P1, [R14+URZ+0x68], R7 ;  /* 0x000068070e0075a7 */ /* 0x000e24000802017f */
[----:B01----:R-:W-:Y:S05]  /*8060*/  @!P1 BRA `(.L_x_167) ;  /* 0x0000001000b49947 */ /* 0x003fea0003800000 */
.L_x_196:
[----:B0-----:R-:W-:Y:S01]  /*8070*/  PRMT R7, R11, 0x9910, RZ ;  /* 0x000099100b077816 */ /* 0x001fe200000000ff */
[----:B------:R0:W-:Y:S03]  /*8080*/  @!P2 SYNCS.ARRIVE.TRANS64 RZ, [R14+URZ], R9 ;  /* 0x000000090effa9a7 */ /* 0x0001e6000800003f */
[----:B------:R-:W-:-:S13]  /*8090*/  ISETP.NE.AND P1, PT, R7, 0x2, PT ;  /* 0x000000020700780c */ /* 0x000fda0003f25270 */
[----:B0-----:R-:W-:Y:S05]  /*80a0*/  @P1 BRA `(.L_x_168) ;  /* 0x0000000000041947 */ /* 0x001fea0003800000 */
[----:B------:R-:W-:Y:S01]  /*80b0*/  BPT.TRAP 0x1 ;  /* 0x000000040000795c */ /* 0x000fe20000300000 */
.L_x_168:
[----:B------:R-:W-:Y:S05]  /*80c0*/  @P0 BRA `(.L_x_169) ;  /* 0x0000000000040947 */ /* 0x000fea0003800000 */
[----:B------:R-:W-:Y:S01]  /*80d0*/  BPT.TRAP 0x1 ;  /* 0x000000040000795c */ /* 0x000fe20000300000 */
.L_x_169:
[--C-:B------:R-:W-:Y:S01]  /*80e0*/  IMAD R7, R6, 0x4000, R15.reuse ;  /* 0x0000400006077824 */ /* 0x100fe200078e020f */
[----:B------:R-:W-:Y:S01]  /*80f0*/  R2UR UR9, R14 ;  /* 0x000000000e0972ca */ /* 0x000fe200000e0000 */
[----:B------:R-:W-:Y:S01]  /*8100*/  IMAD R15, R6, 0x400, R15 ;  /* 0x00000400060f7824 */ /* 0x000fe200078e020f */
[----:B------:R-:W-:Y:S01]  /*8110*/  UIADD3 UR4, UP0, UR20, 0xf0, URZ ;  /* 0x000000f014047890 */ /* 0x000fe2000ff1e03f */
[----:B------:R-:W-:Y:S01]  /*8120*/  VIADD R4, R4, 0xffffffff ;  /* 0xffffffff04047836 */ /* 0x000fe20000000000 */
[----:B------:R-:W-:Y:S01]  /*8130*/  R2UR UR5, R7 ;  /* 0x00000000070572ca */ /* 0x000fe200000e0000 */
[----:B------:R-:W-:Y:S01]  /*8140*/  UIADD3 UR22, UP1, UR20, 0x1f0, URZ ;  /* 0x000001f014167890 */ /* 0x000fe2000ff3e03f */
[----:B------:R-:W-:Y:S01]  /*8150*/  R2UR UR8, R15 ;  /* 0x000000000f0872ca */ /* 0x000fe200000e0000 */
[----:B------:R-:W-:Y:S01]  /*8160*/  VIADD R6, R6, 0x1 ;  /* 0x0000000106067836 */ /* 0x000fe20000000000 */
[----:B------:R-:W-:Y:S01]  /*8170*/  R2UR UR11, R19 ;  /* 0x00000000130b72ca */ /* 0x000fe200000e0000 */
[----:B------:R-:W-:Y:S01]  /*8180*/  UIADD3.X UR23, URZ, UR21, URZ, UP1, !UPT ;  /* 0x000000153f177290 */ /* 0x000fe20008ffe43f */
[C---:B------:R-:W-:Y:S01]  /*8190*/  R2UR UR10, R21.reuse ;  /* 0x00000000150a72ca */ /* 0x040fe200000e0000 */
[----:B------:R-:W-:Y:S01]  /*81a0*/  UMOV UR6, 0x0 ;  /* 0x0000000000067882 */ /* 0x000fe20000000000 */
[----:B------:R-:W-:Y:S01]  /*81b0*/  R2UR UR12, R8 ;  /* 0x00000000080c72ca */ /* 0x000fe200000e0000 */
[----:B------:R-:W-:Y:S01]  /*81c0*/  UMOV UR7, 0x10000000 ;  /* 0x1000000000077882 */ /* 0x000fe20000000000 */
[----:B------:R-:W-:Y:S01]  /*81d0*/  R2UR UR18, R20 ;  /* 0x00000000141272ca */ /* 0x000fe200000e0000 */
[----:B------:R-:W-:Y:S01]  /*81e0*/  VIADD R21, R21, 0x10 ;  /* 0x0000001015157836 */ /* 0x000fe20000000000 */
[----:B------:R-:W-:Y:S01]  /*81f0*/  ISETP.GT.AND P3, PT, R4, 0x1, PT ;  /* 0x000000010400780c */ /* 0x000fe20003f64270 */
[----:B------:R-:W-:Y:S01]  /*8200*/  UIADD3 UR13, UR5, 0x180, URZ ;  /* 0x00000180050d7890 */ /* 0x000fe2000fffe03f */
[----:B------:R-:W-:Y:S01]  /*8210*/  ISETP.NE.AND P1, PT, R6, 0xd, PT ;  /* 0x0000000d0600780c */ /* 0x000fe20003f25270 */
[----:B------:R-:W-:-:S02]  /*8220*/  UIADD3.X UR5, URZ, UR21, URZ, UP0, !UPT ;  /* 0x000000153f057290 */ /* 0x000fc400087fe43f */
[----:B------:R-:W-:Y:S01]  /*8230*/  UIADD3 UR14, UR8, 0x34180, URZ ;  /* 0x00034180080e7890 */ /* 0x000fe2000fffe03f */
[----:B------:R-:W-:Y:S02]  /*8240*/  SEL R14, RZ, 0x1, P1 ;  /* 0x00000001ff0e7807 */ /* 0x000fe40000800000 */
[----:B------:R-:W-:Y:S01]  /*8250*/  UMOV UR8, UR13 ;  /* 0x0000000d00087c82 */ /* 0x000fe20008000000 */
[----:B------:R-:W-:Y:S02]  /*8260*/  SEL R6, R6, RZ, P1 ;  /* 0x000000ff06067207 */ /* 0x000fe40000800000 */
[----:B------:R-:W-:Y:S01]  /*8270*/  LOP3.LUT R5, R5, R14, RZ, 0x3c, !PT ;  /* 0x0000000e05057212 */ /* 0x000fe200078e3cff */
[----:B------:R0:W-:Y:S02]  /*8280*/  UTMALDG.3D [UR8], [UR4], desc[UR6] ;  /* 0x00000608040075b4 */ /* 0x0001e40008011000 */
[----:B0-----:R-:W-:Y:S01]  /*8290*/  UMOV UR8, UR14 ;  /* 0x0000000e00087c82 */ /* 0x001fe20008000000 */
[----:B------:R-:W-:-:S02]  /*82a0*/  UMOV UR11, UR18 ;  /* 0x00000012000b7c82 */ /* 0x000fc40008000000 */
[----:B------:R0:W-:Y:S02]  /*82b0*/  UTMALDG.3D [UR8], [UR22], desc[UR6] ;  /* 0x00000608160075b4 */ /* 0x0001e40008011000 */
[----:B0-----:R-:W-:Y:S05]  /*82c0*/  @P3 BRA `(.L_x_170) ;  /* 0xfffffffc00483947 */ /* 0x001fea000383ffff */
.L_x_166:
[----:B------:R-:W-:Y:S05]  /*82d0*/  BSYNC B1 ;  /* 0x0000000000017941 */ /* 0x000fea0003800000 */
.L_x_165:
[----:B------:R-:W-:Y:S01]  /*82e0*/  LOP3.LUT P3, RZ, R13, 0xff, RZ, 0xc0, !PT ;  /* 0x000000ff0dff7812 */ /* 0x000fe2000786c0ff */
[----:B------:R-:W-:Y:S01]  /*82f0*/  IMAD.IADD R12, R3, 0x1, R12 ;  /* 0x00000001030c7824 */ /* 0x000fe200078e020c */
[----:B------:R-:W-:Y:S01]  /*8300*/  IADD3 R16, P4, R16, UR36, RZ ;  /* 0x0000002410107c10 */ /* 0x000fe2000ff9e0ff */
[----:B------:R-:W-:Y:S01]  /*8310*/  ULDC.64 UR4, c[0x0][0x650] ;  /* 0x0001940000047ab9 */ /* 0x000fe20000000a00 */
[----:B------:R-:W-:Y:S01]  /*8320*/  BSSY B1, `(.L_x_171) ;  /* 0x000006a000017945 */ /* 0x000fe20003800000 */
[----:B------:R-:W-:Y:S01]  /*8330*/  IMAD.MOV.U32 R19, RZ, RZ, -0x1 ;  /* 0xffffffffff137424 */ /* 0x000fe200078e00ff */
[----:B------:R-:W-:Y:S01]  /*8340*/  ISETP.GT.U32.AND P1, PT, R12, 0xc, PT ;  /* 0x0000000c0c00780c */ /* 0x000fe20003f24070 */
[----:B------:R-:W-:Y:S01]  /*8350*/  IMAD.MOV.U32 R20, RZ, RZ, -0x1 ;  /* 0xffffffffff147424 */ /* 0x000fe200078e00ff */
[----:B------:R-:W-:Y:S01]  /*8360*/  IADD3.X R17, R17, UR42, RZ, P4, !PT ;  /* 0x0000002a11117c10 */ /* 0x000fe2000a7fe4ff */
[----:B------:R-:W-:Y:S01]  /*8370*/  IMAD.MOV.U32 R8, RZ, RZ, -0x1 ;  /* 0xffffffffff087424 */ /* 0x000fe200078e00ff */
[----:B------:R-:W-:-:S02]  /*8380*/  ISETP.LT.U32.AND P1, PT, R3, 0xd, P1 ;  /* 0x0000000d0300780c */ /* 0x000fc40000f21070 */
[----:B------:R-:W-:Y:S01]  /*8390*/  PRMT R13, RZ, 0x7610, R13 ;  /* 0x00007610ff0d7816 */ /* 0x000fe2000000000d */
[----:B------:R-:W0:Y:S01]  /*83a0*/  @P3 S2R R5, SR_CgaCtaId ;  /* 0x0000000000053919 */ /* 0x000e220000008800 */
[----:B------:R-:W-:-:S04]  /*83b0*/  @P3 MOV R4, 0x400 ;  /* 0x0000040000043802 */ /* 0x000fc80000000f00 */
[----:B0-----:R-:W-:Y:S01]  /*83c0*/  @P3 LEA R6, R5, R4, 0x18 ;  /* 0x0000000405063211 */ /* 0x001fe200078ec0ff */
[----:B------:R-:W-:-:S03]  /*83d0*/  IMAD.WIDE.U32 R4, R12, 0x4ec4ec4f, RZ ;  /* 0x4ec4ec4f0c047825 */ /* 0x000fc600078e00ff */
[----:B------:R0:W-:Y:S01]  /*83e0*/  @P3 SYNCS.ARRIVE.TRANS64.A1T0 RZ, [R6+URZ+0xe8], RZ ;  /* 0x0000e8ff06ff39a7 */ /* 0x0001e2000810003f */
[----:B------:R-:W-:Y:S02]  /*83f0*/  ISETP.GE.U32.AND P3, PT, R3, 0xd, PT ;  /* 0x0000000d0300780c */ /* 0x000fe40003f66070 */
[----:B------:R-:W-:Y:S02]  /*8400*/  SHF.R.U32.HI R7, RZ, 0x2, R5 ;  /* 0x00000002ff077819 */ /* 0x000fe40000011605 */
[----:B------:R-:W-:Y:S02]  /*8410*/  SEL R5, RZ, 0x1, !P1 ;  /* 0x00000001ff057807 */ /* 0x000fe40004800000 */
[----:B------:R-:W-:Y:S01]  /*8420*/  ISETP.GE.U32.AND P1, PT, R16, UR4, PT ;  /* 0x0000000410007c0c */ /* 0x000fe2000bf26070 */
[----:B------:R-:W-:Y:S01]  /*8430*/  IMAD R12, R7, -0xd, R12 ;  /* 0xfffffff3070c7824 */ /* 0x000fe200078e020c */
[----:B------:R-:W-:Y:S02]  /*8440*/  LOP3.LUT R0, R0, R5, RZ, 0x3c, !PT ;  /* 0x0000000500007212 */ /* 0x000fe400078e3cff */
[----:B------:R-:W-:-:S02]  /*8450*/  ISETP.GE.U32.AND.EX P1, PT, R17, UR5, PT, P1 ;  /* 0x0000000511007c0c */ /* 0x000fc4000bf26110 */
[----:B------:R-:W-:Y:S02]  /*8460*/  PRMT R4, RZ, 0x7610, R4 ;  /* 0x00007610ff047816 */ /* 0x000fe40000000004 */
[----:B------:R-:W-:-:S09]  /*8470*/  @P3 LOP3.LUT R0, R0, 0x1, R7, 0x78, !PT ;  /* 0x0000000100003812 */ /* 0x000fd200078e7807 */
[----:B0-----:R-:W-:Y:S05]  /*8480*/  @P1 BRA `(.L_x_172) ;  /* 0x00000004004c1947 */ /* 0x001fea0003800000 */
[----:B------:R-:W-:Y:S01]  /*8490*/  ULDC.64 UR4, c[0x0][0x628] ;  /* 0x00018a0000047ab9 */ /* 0x000fe20000000a00 */
[----:B------:R-:W0:Y:S01]  /*84a0*/  S2R R15, SR_CTAID.X ;  /* 0x00000000000f7919 */ /* 0x000e220000002500 */
[----:B------:R-:W-:Y:S01]  /*84b0*/  ISETP.NE.U32.AND P1, PT, RZ, UR4, PT ;  /* 0x00000004ff007c0c */ /* 0x000fe2000bf25070 */
[----:B------:R-:W-:Y:S01]  /*84c0*/  ULDC UR7, c[0x0][0x630] ;  /* 0x00018c0000077ab9 */ /* 0x000fe20000000800 */
[----:B------:R-:W-:Y:S01]  /*84d0*/  IMAD.MOV.U32 R4, RZ, RZ, R16 ;  /* 0x000000ffff047224 */ /* 0x000fe200078e0010 */
[----:B------:R-:W1:Y:S01]  /*84e0*/  S2R R14, SR_CTAID.Y ;  /* 0x00000000000e7919 */ /* 0x000e620000002600 */
[----:B------:R-:W-:Y:S01]  /*84f0*/  ISETP.NE.AND.EX P1, PT, RZ, UR5, PT, P1 ;  /* 0x00000005ff007c0c */ /* 0x000fe2000bf25310 */
[----:B------:R-:W-:-:S12]  /*8500*/  IMAD.MOV.U32 R5, RZ, RZ, R17 ;  /* 0x000000ffff057224 */ /* 0x000fd800078e0011 */
[----:B------:R-:W-:Y:S05]  /*8510*/  @!P1 BRA `(.L_x_173) ;  /* 0x0000000000289947 */ /* 0x000fea0003800000 */
[----:B------:R-:W-:Y:S02]  /*8520*/  ULDC UR6, c[0x0][0x634] ;  /* 0x00018d0000067ab9 */ /* 0x000fe40000000800 */
[----:B------:R-:W-:-:S05]  /*8530*/  IADD3 R9, P1, R16, UR6, RZ ;  /* 0x0000000610097c10 */ /* 0x000fca000ff3e0ff */
[----:B------:R-:W-:-:S04]  /*8540*/  IMAD.X R19, RZ, RZ, R17, P1 ;  /* 0x000000ffff137224 */ /* 0x000fc800008e0611 */
[----:B------:R-:W-:-:S04]  /*8550*/  IMAD.WIDE.U32 R6, R19, UR4, RZ ;  /* 0x0000000413067c25 */ /* 0x000fc8000f8e00ff */
[----:B------:R-:W-:-:S04]  /*8560*/  IMAD.WIDE.U32 R6, P1, R9, UR5, R6 ;  /* 0x0000000509067c25 */ /* 0x000fc8000f820006 */
[----:B------:R-:W-:-:S04]  /*8570*/  IMAD.WIDE.U32 R8, R9, UR4, RZ ;  /* 0x0000000409087c25 */ /* 0x000fc8000f8e00ff */
[----:B------:R-:W-:Y:S01]  /*8580*/  IMAD.X R5, RZ, RZ, RZ, P1 ;  /* 0x000000ffff057224 */ /* 0x000fe200008e06ff */
[----:B------:R-:W-:Y:S01]  /*8590*/  IADD3 RZ, P1, R9, R6, RZ ;  /* 0x0000000609ff7210 */ /* 0x000fe20007f3e0ff */
[----:B------:R-:W-:-:S04]  /*85a0*/  IMAD.MOV.U32 R4, RZ, RZ, R7 ;  /* 0x000000ffff047224 */ /* 0x000fc800078e0007 */
[----:B------:R-:W-:-:S08]  /*85b0*/  IMAD.WIDE.U32.X R4, R19, UR5, R4, P1 ;  /* 0x0000000513047c25 */ /* 0x000fd000088e0404 */
.L_x_173:
[--C-:B------:R-:W-:Y:S01]  /*85c0*/  SHF.R.U64 R8, R4, UR7, R5.reuse ;  /* 0x0000000704087c19 */ /* 0x100fe20008001205 */
[----:B------:R-:W-:Y:S01]  /*85d0*/  ULDC.64 UR4, c[0x0][0x620] ;  /* 0x0001880000047ab9 */ /* 0x000fe20000000a00 */
[----:B------:R-:W-:Y:S01]  /*85e0*/  SHF.R.U32.HI R4, RZ, UR7, R5 ;  /* 0x00000007ff047c19 */ /* 0x000fe20008011605 */
[----:B------:R-:W2:Y:S01]  /*85f0*/  LDC R24, c[0x0][0x144] ;  /* 0x00005100ff187b82 */ /* 0x000ea20000000800 */
[----:B------:R-:W-:Y:S01]  /*8600*/  IADD3 R7, P1, RZ, -R8, RZ ;  /* 0x80000008ff077210 */ /* 0x000fe20007f3e0ff */
[----:B------:R-:W-:Y:S01]  /*8610*/  ULDC.64 UR8, c[0x0][0x640] ;  /* 0x0001900000087ab9 */ /* 0x000fe20000000a00 */
[----:B0-----:R-:W-:Y:S01]  /*8620*/  I2FP.F32.U32 R9, R15 ;  /* 0x0000000f00097245 */ /* 0x001fe20000201000 */
[----:B------:R-:W-:Y:S02]  /*8630*/  ULDC UR6, c[0x0][0x608] ;  /* 0x0001820000067ab9 */ /* 0x000fe40000000800 */
[----:B------:R-:W-:Y:S01]  /*8640*/  IMAD.X R4, RZ, RZ, ~R4, P1 ;  /* 0x000000ffff047224 */ /* 0x000fe200008e0e04 */
[----:B------:R-:W-:Y:S01]  /*8650*/  ISETP.NE.U32.AND P1, PT, RZ, UR8, PT ;  /* 0x00000008ff007c0c */ /* 0x000fe2000bf25070 */
[----:B------:R-:W0:Y:S02]  /*8660*/  LDC R21, c[0x0][0x148] ;  /* 0x00005200ff157b82 */ /* 0x000e240000000800 */
[----:B------:R-:W-:Y:S01]  /*8670*/  IMAD R6, R4, UR4, RZ ;  /* 0x0000000404067c24 */ /* 0x000fe2000f8e02ff */
[----:B------:R-:W-:Y:S01]  /*8680*/  ISETP.NE.AND.EX P1, PT, RZ, UR9, PT, P1 ;  /* 0x00000009ff007c0c */ /* 0x000fe2000bf25310 */
[----:B------:R-:W-:Y:S01]  /*8690*/  IMAD.WIDE.U32 R4, R7, UR4, R16 ;  /* 0x0000000407047c25 */ /* 0x000fe2000f8e0010 */
[----:B------:R-:W-:-:S03]  /*86a0*/  ULDC UR4, c[0x0][0x150] ;  /* 0x0000540000047ab9 */ /* 0x000fc60000000800 */
[----:B------:R-:W-:Y:S02]  /*86b0*/  IMAD R7, R7, UR5, R6 ;  /* 0x0000000507077c24 */ /* 0x000fe4000f8e0206 */
[----:B------:R-:W-:Y:S01]  /*86c0*/  FMUL R6, R9, UR4 ;  /* 0x0000000409067c20 */ /* 0x000fe20008400000 */
[----:B------:R-:W-:Y:S01]  /*86d0*/  ULDC UR4, c[0x0][0x618] ;  /* 0x0001860000047ab9 */ /* 0x000fe20000000800 */
[----:B------:R-:W-:Y:S01]  /*86e0*/  ULDC UR5, c[0x0][0x154] ;  /* 0x0000550000057ab9 */ /* 0x000fe20000000800 */
[----:B------:R-:W-:-:S03]  /*86f0*/  IMAD.IADD R5, R5, 0x1, R7 ;  /* 0x0000000105057824 */ /* 0x000fc600078e0207 */
[----:B------:R-:W3:Y:S02]  /*8700*/  F2I.U32.TRUNC.NTZ R6, R6 ;  /* 0x0000000600067305 */ /* 0x000ee4000020f000 */
[----:B------:R-:W-:Y:S02]  /*8710*/  SHF.R.U64 R9, R4, UR4, R5 ;  /* 0x0000000404097c19 */ /* 0x000fe40008001205 */
[----:B-1----:R-:W-:-:S05]  /*8720*/  I2FP.F32.U32 R4, R14 ;  /* 0x0000000e00047245 */ /* 0x002fca0000201000 */
[----:B------:R-:W-:Y:S01]  /*8730*/  FMUL R22, R4, UR5 ;  /* 0x0000000504167c20 */ /* 0x000fe20008400000 */
[----:B------:R-:W-:Y:S01]  /*8740*/  SHF.R.U32.HI R4, RZ, UR4, R5 ;  /* 0x00000004ff047c19 */ /* 0x000fe20008011605 */
[----:B------:R-:W-:-:S03]  /*8750*/  ULDC UR4, c[0x0][0x658] ;  /* 0x0001960000047ab9 */ /* 0x000fc60000000800 */
[--C-:B------:R-:W-:Y:S01]  /*8760*/  SHF.R.U64 R20, R9, UR6, R4.reuse ;  /* 0x0000000609147c19 */ /* 0x100fe20008001204 */
[----:B------:R-:W1:Y:S01]  /*8770*/  F2I.U32.TRUNC.NTZ R22, R22 ;  /* 0x0000001600167305 */ /* 0x000e62000020f000 */
[----:B------:R-:W-:Y:S01]  /*8780*/  SHF.R.U32.HI R5, RZ, UR6, R4 ;  /* 0x00000006ff057c19 */ /* 0x000fe20008011604 */
[----:B---3--:R-:W-:-:S03]  /*8790*/  IMAD.MOV R6, RZ, RZ, -R6 ;  /* 0x000000ffff067224 */ /* 0x008fc600078e0a06 */
[----:B------:R-:W-:Y:S01]  /*87a0*/  SHF.R.U64 R19, R20, UR4, R5 ;  /* 0x0000000414137c19 */ /* 0x000fe20008001205 */
[----:B--2---:R-:W-:Y:S01]  /*87b0*/  IMAD R15, R24, R6, R15 ;  /* 0x00000006180f7224 */ /* 0x004fe200078e020f */
[----:B------:R-:W-:-:S03]  /*87c0*/  SHF.R.U32.HI R23, RZ, UR4, R5 ;  /* 0x00000004ff177c19 */ /* 0x000fc60008011605 */
[----:B------:R-:W-:Y:S02]  /*87d0*/  IMAD.MOV.U32 R4, RZ, RZ, R19 ;  /* 0x000000ffff047224 */ /* 0x000fe400078e0013 */
[----:B------:R-:W-:Y:S01]  /*87e0*/  IMAD.MOV.U32 R5, RZ, RZ, R23 ;  /* 0x000000ffff057224 */ /* 0x000fe200078e0017 */
[----:B-1----:R-:W-:Y:S06]  /*87f0*/  @!P1 BRA `(.L_x_174) ;  /* 0x0000000000289947 */ /* 0x002fec0003800000 */
[----:B------:R-:W-:Y:S02]  /*8800*/  ULDC UR4, c[0x0][0x64c] ;  /* 0x0001930000047ab9 */ /* 0x000fe40000000800 */
[----:B------:R-:W-:-:S05]  /*8810*/  IADD3 R5, P1, R19, UR4, RZ ;  /* 0x0000000413057c10 */ /* 0x000fca000ff3e0ff */
[----:B------:R-:W-:-:S04]  /*8820*/  IMAD.X R23, RZ, RZ, R23, P1 ;  /* 0x000000ffff177224 */ /* 0x000fc800008e0617 */
[----:B------:R-:W-:-:S04]  /*8830*/  IMAD.WIDE.U32 R6, R23, UR8, RZ ;  /* 0x0000000817067c25 */ /* 0x000fc8000f8e00ff */
[----:B------:R-:W-:-:S04]  /*8840*/  IMAD.WIDE.U32 R6, P1, R5, UR9, R6 ;  /* 0x0000000905067c25 */ /* 0x000fc8000f820006 */
[----:B------:R-:W-:-:S04]  /*8850*/  IMAD.WIDE.U32 R4, R5, UR8, RZ ;  /* 0x0000000805047c25 */ /* 0x000fc8000f8e00ff */
[----:B------:R-:W-:Y:S01]  /*8860*/  IMAD.MOV.U32 R4, RZ, RZ, R7 ;  /* 0x000000ffff047224 */ /* 0x000fe200078e0007 */
[----:B------:R-:W-:Y:S01]  /*8870*/  IADD3 RZ, P3, R5, R6, RZ ;  /* 0x0000000605ff7210 */ /* 0x000fe20007f7e0ff */
[----:B------:R-:W-:-:S04]  /*8880*/  IMAD.X R5, RZ, RZ, RZ, P1 ;  /* 0x000000ffff057224 */ /* 0x000fc800008e06ff */
[----:B------:R-:W-:-:S08]  /*8890*/  IMAD.WIDE.U32.X R4, R23, UR9, R4, P3 ;  /* 0x0000000917047c25 */ /* 0x000fd000098e0404 */
.L_x_174:
[----:B------:R-:W-:Y:S01]  /*88a0*/  ISETP.NE.AND P1, PT, R2, 0x1, PT ;  /* 0x000000010200780c */ /* 0x000fe20003f25270 */
[----:B------:R-:W-:Y:S01]  /*88b0*/  ULDC UR4, c[0x0][0x648] ;  /* 0x0001920000047ab9 */ /* 0x000fe20000000800 */
[----:B------:R-:W-:Y:S01]  /*88c0*/  LOP3.LUT R20, R20, UR16, RZ, 0xc0, !PT ;  /* 0x0000001014147c12 */ /* 0x000fe2000f8ec0ff */
[----:B------:R-:W-:Y:S01]  /*88d0*/  IMAD.MOV R22, RZ, RZ, -R22 ;  /* 0x000000ffff167224 */ /* 0x000fe200078e0a16 */
[----:B------:R-:W-:Y:S01]  /*88e0*/  SHF.R.U64 R5, R4, UR4, R5 ;  /* 0x0000000404057c19 */ /* 0x000fe20008001205 */
[----:B------:R-:W-:Y:S01]  /*88f0*/  ULDC UR4, c[0x0][0x638] ;  /* 0x00018e0000047ab9 */ /* 0x000fe20000000800 */
[----:B------:R-:W-:Y:S01]  /*8900*/  LOP3.LUT R6, R9, UR15, RZ, 0xc0, !PT ;  /* 0x0000000f09067c12 */ /* 0x000fe2000f8ec0ff */
[----:B------:R-:W-:Y:S02]  /*8910*/  ULDC UR5, c[0x0][0x610] ;  /* 0x0001840000057ab9 */ /* 0x000fe40000000800 */
[----:B------:R-:W-:Y:S02]  /*8920*/  IMAD.MOV R4, RZ, RZ, -R5 ;  /* 0x000000ffff047224 */ /* 0x000fe400078e0a05 */
[----:B------:R-:W-:-:S02]  /*8930*/  IMAD R20, R5, UR17, R20 ;  /* 0x0000001105147c24 */ /* 0x000fc4000f8e0214 */
[----:B0-----:R-:W-:Y:S02]  /*8940*/  @P1 IMAD R15, R21, R22, R14 ;  /* 0x00000016150f1224 */ /* 0x001fe400078e020e */
[----:B------:R-:W-:Y:S01]  /*8950*/  IMAD R19, R4, UR4, R19 ;  /* 0x0000000404137c24 */ /* 0x000fe2000f8e0213 */
[----:B------:R-:W-:Y:S01]  /*8960*/  ULDC UR4, c[0x0][0x600] ;  /* 0x0001800000047ab9 */ /* 0x000fe20000000800 */
[----:B------:R-:W-:Y:S02]  /*8970*/  IMAD R15, R20, UR5, R15 ;  /* 0x00000005140f7c24 */ /* 0x000fe4000f8e020f */
[----:B------:R-:W-:Y:S02]  /*8980*/  IMAD R6, R19, UR4, R6 ;  /* 0x0000000413067c24 */ /* 0x000fe4000f8e0206 */
[----:B------:R-:W-:-:S03]  /*8990*/  IMAD.MOV.U32 R4, RZ, RZ, 0x1 ;  /* 0x00000001ff047424 */ /* 0x000fc600078e00ff */
[----:B------:R-:W-:Y:S02]  /*89a0*/  SEL R20, R6, R15, !P1 ;  /* 0x0000000f06147207 */ /* 0x000fe40004800000 */
[----:B------:R-:W-:-:S07]  /*89b0*/  SEL R19, R15, R6, !P1 ;  /* 0x000000060f137207 */ /* 0x000fce0004800000 */
.L_x_172:
[----:B------:R-:W-:Y:S05]  /*89c0*/  BSYNC B1 ;  /* 0x0000000000017941 */ /* 0x000fea0003800000 */
.L_x_171:
[----:B------:R-:W-:-:S13]  /*89d0*/  LOP3.LUT P1, RZ, R4, 0xff, RZ, 0xc0, !PT ;  /* 0x000000ff04ff7812 */ /* 0x000fda000782c0ff */
[----:B------:R-:W-:Y:S05]  /*89e0*/  @P1 BRA `(.L_x_175) ;  /* 0xfffffff4004c1947 */ /* 0x000fea000383ffff */
[----:B------:R-:W-:Y:S05]  /*89f0*/  BSYNC B0 ;  /* 0x0000000000007941 */ /* 0x000fea0003800000 */
.L_x_163:
[----:B------:R-:W-:-:S03]  /*8a00*/  UMOV UR4, 0xffffffff ;  /* 0xffffffff00047882 */ /* 0x000fc60000000000 */
[----:B------:R-:W-:Y:S05]  /*8a10*/  BRA.DIV UR4, `(.L_x_176) ;  /* 0x0000000a045c7947 */ /* 0x000fea000b800000 */
[----:B------:R-:W-:-:S13]  /*8a20*/  ELECT P6, URZ, PT ;  /* 0x00000000003f782f */ /* 0x000fda00038c0000 */
.L_x_199:
[----:B------:R-:W-:Y:S04]  /*8a30*/  BSSY B0, `(.L_x_177) ;  /* 0x000007c000007945 */ /* 0x000fe80003800000 */
[----:B------:R-:W-:Y:S05]  /*8a40*/  @!P6 BRA `(.L_x_178) ;  /* 0x0000000400e8e947 */ /* 0x000fea0003800000 */
[----:B------:R-:W-:-:S04]  /*8a50*/  LOP3.LUT R18, R18, 0x2, RZ, 0xfc, !PT ;  /* 0x0000000212127812 */ /* 0x000fc800078efcff */
[----:B------:R-:W-:-:S13]  /*8a60*/  ISETP.NE.AND P0, PT, R18, 0x3, PT ;  /* 0x000000031200780c */ /* 0x000fda0003f05270 */
[----:B------:R-:W-:Y:S05]  /*8a70*/  @!P0 BRA `(.L_x_179) ;  /* 0x0000000000048947 */ /* 0x000fea0003800000 */
[----:B------:R-:W-:Y:S01]  /*8a80*/  BPT.TRAP 0x1 ;  /* 0x000000040000795c */ /* 0x000fe20000300000 */
.L_x_179:
[----:B------:R-:W0:Y:S01]  /*8a90*/  S2R R3, SR_CgaCtaId ;  /* 0x0000000000037919 */ /* 0x000e220000008800 */
[----:B------:R-:W-:-:S04]  /*8aa0*/  MOV R2, 0x400 ;  /* 0x0000040000027802 */ /* 0x000fc80000000f00 */
[----:B0-----:R-:W-:Y:S02]  /*8ab0*/  LEA R3, R3, R2, 0x18 ;  /* 0x0000000203037211 */ /* 0x001fe400078ec0ff */
[----:B------:R-:W-:-:S03]  /*8ac0*/  SHF.L.U32 R2, R0, 0x1f, RZ ;  /* 0x0000001f00027819 */ /* 0x000fc600000006ff */
[----:B------:R-:W-:-:S04]  /*8ad0*/  VIADD R3, R3, 0x68 ;  /* 0x0000006803037836 */ /* 0x000fc80000000000 */
[C---:B------:R-:W-:Y:S02]  /*8ae0*/  IMAD R7, R12.reuse, 0x8, R3 ;  /* 0x000000080c077824 */ /* 0x040fe400078e0203 */
[----:B------:R-:W-:Y:S02]  /*8af0*/  VIADD R12, R12, 0x1 ;  /* 0x000000010c0c7836 */ /* 0x000fe40000000000 */
[----:B------:R-:W0:Y:S03]  /*8b00*/  SYNCS.PHASECHK.TRANS64.TRYWAIT P0, [R7+URZ], R2 ;  /* 0x00000002070075a7 */ /* 0x000e26000800017f */
[----:B------:R-:W-:-:S04]  /*8b10*/  ISETP.NE.AND P1, PT, R12, 0xd, PT ;  /* 0x0000000d0c00780c */ /* 0x000fc80003f25270 */
[----:B------:R-:W-:Y:S02]  /*8b20*/  SEL R5, RZ, 0x1, P1 ;  /* 0x00000001ff057807 */ /* 0x000fe40000800000 */
[----:B------:R-:W-:Y:S02]  /*8b30*/  SEL R12, R12, RZ, P1 ;  /* 0x000000ff0c0c7207 */ /* 0x000fe40000800000 */
[----:B------:R-:W-:-:S03]  /*8b40*/  LOP3.LUT R5, R0, R5, RZ, 0x3c, !PT ;  /* 0x0000000500057212 */ /* 0x000fc600078e3cff */
[----:B------:R-:W-:Y:S01]  /*8b50*/  IMAD R9, R12, 0x8, R3 ;  /* 0x000000080c097824 */ /* 0x000fe200078e0203 */
[----:B------:R-:W-:Y:S01]  /*8b60*/  SHF.L.U32 R4, R5, 0x1f, RZ ;  /* 0x0000001f05047819 */ /* 0x000fe200000006ff */
[----:B0-----:R-:W-:Y:S06]  /*8b70*/  @!P0 BRA `(.L_x_180) ;  /* 0x0000000800248947 */ /* 0x001fec0003800000 */
.L_x_200:
[----:B------:R-:W1:Y:S01]  /*8b80*/  SYNCS.PHASECHK.TRANS64.TRYWAIT P0, [R9+URZ], R4 ;  /* 0x00000004090075a7 */ /* 0x000e62000800017f */
[----:B------:R-:W-:-:S05]  /*8b90*/  VIADD R0, R12, 0x1 ;  /* 0x000000010c007836 */ /* 0x000fca0000000000 */
[----:B------:R-:W-:-:S04]  /*8ba0*/  ISETP.NE.AND P1, PT, R0, 0xd, PT ;  /* 0x0000000d0000780c */ /* 0x000fc80003f25270 */
[----:B0-----:R-:W-:Y:S02]  /*8bb0*/  SEL R2, RZ, 0x1, P1 ;  /* 0x00000001ff027807 */ /* 0x001fe40000800000 */
[----:B------:R-:W-:Y:S02]  /*8bc0*/  SEL R0, R0, RZ, P1 ;  /* 0x000000ff00007207 */ /* 0x000fe40000800000 */
[----:B------:R-:W-:-:S03]  /*8bd0*/  LOP3.LUT R7, R5, R2, RZ, 0x3c, !PT ;  /* 0x0000000205077212 */ /* 0x000fc600078e3cff */
[----:B------:R-:W-:Y:S01]  /*8be0*/  IMAD R6, R0, 0x8, R3 ;  /* 0x0000000800067824 */ /* 0x000fe200078e0203 */
[----:B------:R-:W-:Y:S01]  /*8bf0*/  SHF.L.U32 R5, R7, 0x1f, RZ ;  /* 0x0000001f07057819 */ /* 0x000fe200000006ff */
[----:B-1----:R-:W-:Y:S06]  /*8c00*/  @!P0 BRA `(.L_x_181) ;  /* 0x0000000800148947 */ /* 0x002fec0003800000 */
.L_x_201:
[----:B------:R-:W1:Y:S01]  /*8c10*/  SYNCS.PHASECHK.TRANS64.TRYWAIT P0, [R6+URZ], R5 ;  /* 0x00000005060075a7 */ /* 0x000e62000800017f */
[----:B------:R-:W-:-:S05]  /*8c20*/  VIADD R0, R0, 0x1 ;  /* 0x0000000100007836 */ /* 0x000fca0000000000 */
[----:B------:R-:W-:-:S04]  /*8c30*/  ISETP.NE.AND P1, PT, R0, 0xd, PT ;  /* 0x0000000d0000780c */ /* 0x000fc80003f25270 */
[----:B------:R-:W-:Y:S02]  /*8c40*/  SEL R2, RZ, 0x1, P1 ;  /* 0x00000001ff027807 */ /* 0x000fe40000800000 */
[----:B------:R-:W-:Y:S02]  /*8c50*/  SEL R0, R0, RZ, P1 ;  /* 0x000000ff00007207 */ /* 0x000fe40000800000 */
[----:B------:R-:W-:-:S03]  /*8c60*/  LOP3.LUT R7, R7, R2, RZ, 0x3c, !PT ;  /* 0x0000000207077212 */ /* 0x000fc600078e3cff */
[----:B0-----:R-:W-:Y:S01]  /*8c70*/  IMAD R9, R0, 0x8, R3 ;  /* 0x0000000800097824 */ /* 0x001fe200078e0203 */
[----:B------:R-:W-:Y:S01]  /*8c80*/  SHF.L.U32 R4, R7, 0x1f, RZ ;  /* 0x0000001f07047819 */ /* 0x000fe200000006ff */
[----:B-1----:R-:W-:Y:S06]  /*8c90*/  @!P0 BRA `(.L_x_182) ;  /* 0x0000000800048947 */ /* 0x002fec0003800000 */
.L_x_202:
        /* <DEDUP_REMOVED lines=9> */
.L_x_203:
        /* <DEDUP_REMOVED lines=9> */
.L_x_204:
        /* <DEDUP_REMOVED lines=9> */
.L_x_205:
        /* <DEDUP_REMOVED lines=9> */
.L_x_206:
        /* <DEDUP_REMOVED lines=9> */
.L_x_207:
        /* <DEDUP_REMOVED lines=9> */
.L_x_208:
        /* <DEDUP_REMOVED lines=9> */
.L_x_209:
        /* <DEDUP_REMOVED lines=9> */
.L_x_210:
[----:B------:R-:W1:Y:S01]  /*9120*/  SYNCS.PHASECHK.TRANS64.TRYWAIT P0, [R9+URZ], R4 ;  /* 0x00000004090075a7 */ /* 0x000e62000800017f */
[----:B------:R-:W-:-:S05]  /*9130*/  VIADD R0, R0, 0x1 ;  /* 0x0000000100007836 */ /* 0x000fca0000000000 */
[----:B------:R-:W-:-:S04]  /*9140*/  ISETP.NE.AND P1, PT, R0, 0xd, PT ;  /* 0x0000000d0000780c */ /* 0x000fc80003f25270 */
[----:B------:R-:W-:Y:S02]  /*9150*/  SEL R2, RZ, 0x1, P1 ;  /* 0x00000001ff027807 */ /* 0x000fe40000800000 */
[----:B------:R-:W-:Y:S02]  /*9160*/  SEL R0, R0, RZ, P1 ;  /* 0x000000ff00007207 */ /* 0x000fe40000800000 */
[----:B------:R-:W-:Y:S01]  /*9170*/  LOP3.LUT R2, R7, R2, RZ, 0x3c, !PT ;  /* 0x0000000207027212 */ /* 0x000fe200078e3cff */
[----:B-1----:R-:W-:Y:S06]  /*9180*/  @!P0 BRA `(.L_x_191) ;  /* 0x00000004007c8947 */ /* 0x002fec0003800000 */
.L_x_211:
[----:B------:R-:W-:Y:S01]  /*9190*/  IMAD R3, R0, 0x8, R3 ;  /* 0x0000000800037824 */ /* 0x000fe200078e0203 */
[----:B------:R-:W-:-:S07]  /*91a0*/  SHF.L.U32 R0, R2, 0x1f, RZ ;  /* 0x0000001f02007819 */ /* 0x000fce00000006ff */
.L_x_192:
[----:B--2---:R2:W3:Y:S02]  /*91b0*/  SYNCS.PHASECHK.TRANS64.TRYWAIT P0, [R3+URZ], R0 ;  /* 0x00000000030075a7 */ /* 0x0044e4000800017f */
[----:B---3--:R-:W-:Y:S05]  /*91c0*/  @!P0 NANOSLEEP.SYNCS 0x989680 ;  /* 0x009896800000895d */ /* 0x008fea0003900000 */
[----:B------:R-:W3:Y:S02]  /*91d0*/  @!P0 SYNCS.PHASECHK.TRANS64 P0, [R3+URZ], R0 ;  /* 0x00000000030085a7 */ /* 0x000ee4000800007f */
[----:B---3--:R-:W-:Y:S05]  /*91e0*/  @!P0 BRA `(.L_x_192) ;  /* 0xfffffffc00f08947 */ /* 0x008fea000383ffff */
.L_x_178:
[----:B------:R-:W-:Y:S05]  /*91f0*/  BSYNC B0 ;  /* 0x0000000000007941 */ /* 0x000fea0003800000 */
.L_x_177:
[----:B------:R-:W-:Y:S05]  /*9200*/  EXIT ;  /* 0x000000000000794d */ /* 0x000fea0003800000 */
.L_x_18:
[----:B-1----:R1:W2:Y:S02]  /*9210*/  SYNCS.PHASECHK.TRANS64.TRYWAIT P1, [R3+URZ], R0 ;  /* 0x00000000030075a7 */ /* 0x0022a4000802017f */
[----:B--2---:R-:W-:Y:S05]  /*9220*/  @!P1 NANOSLEEP.SYNCS 0x989680 ;  /* 0x009896800000995d */ /* 0x004fea0003900000 */
[----:B------:R-:W2:Y:S02]  /*9230*/  @!P1 SYNCS.PHASECHK.TRANS64 P1, [R3+URZ], R0 ;  /* 0x00000000030095a7 */ /* 0x000ea4000802007f */
[----:B--2---:R-:W-:Y:S05]  /*9240*/  @!P1 BRA `(.L_x_18) ;  /* 0xfffffffc00f09947 */ /* 0x004fea000383ffff */
[----:B------:R-:W-:Y:S05]  /*9250*/  BRA `(.L_x_17) ;  /* 0xffffff84000c7947 */ /* 0x000fea000383ffff */
.L_x_23:
[----:B-1----:R-:W-:-:S04]  /*9260*/  IMAD.U32 R4, RZ, RZ, UR4 ;  /* 0x00000004ff047e24 */ /* 0x002fc8000f8e00ff */
[----:B------:R1:W2:Y:S03]  /*9270*/  SYNCS.PHASECHK.TRANS64.TRYWAIT P1, [R4+URZ], R3 ;  /* 0x00000003040075a7 */ /* 0x0002a6000802017f */
[----:B--2---:R-:W-:Y:S05]  /*9280*/  @!P1 NANOSLEEP.SYNCS 0x989680 ;  /* 0x009896800000995d */ /* 0x004fea0003900000 */
[----:B------:R-:W2:Y:S02]  /*9290*/  @!P1 SYNCS.PHASECHK.TRANS64 P1, [R4+URZ], R3 ;  /* 0x00000003040095a7 */ /* 0x000ea4000802007f */
[----:B--2---:R-:W-:Y:S05]  /*92a0*/  @!P1 BRA `(.L_x_23) ;  /* 0xfffffffc00ec9947 */ /* 0x004fea000383ffff */
[----:B------:R-:W-:Y:S05]  /*92b0*/  BRA `(.L_x_22) ;  /* 0xffffff8400b87947 */ /* 0x000fea000383ffff */
.L_x_164:
[----:B------:R-:W-:Y:S01]  /*92c0*/  BSSY B1, `(.L_x_193) ;  /* 0x0000006000017945 */ /* 0x000fe20003800000 */
[----:B------:R-:W-:-:S07]  /*92d0*/  IMAD.MOV.U32 R15, RZ, RZ, -0x1 ;  /* 0xffffffffff0f7424 */ /* 0x000fce00078e00ff */
[----:B------:R-:W-:Y:S05]  /*92e0*/  WARPSYNC.COLLECTIVE R15, `(.L_x_194) ;  /* 0x000000000f0c7348 */ /* 0x000fea0003c00000 */
[----:B------:R-:W-:Y:S02]  /*92f0*/  ELECT P6, UR62, PT ;  /* 0x00000000003e782f */ /* 0x000fe400038c0000 */
[----:B------:R-:W-:Y:S01]  /*9300*/  MOV R14, UR62 ;  /* 0x0000003e000e7c02 */ /* 0x000fe20008000f00 */
[----:B------:R-:W-:Y:S10]  /*9310*/  ENDCOLLECTIVE ;  /* 0x000000000000791b */ /* 0x000ff40003800000 */
.L_x_194:
[----:B------:R-:W-:Y:S05]  /*9320*/  BSYNC B1 ;  /* 0x0000000000017941 */ /* 0x000fea0003800000 */
.L_x_193:
[----:B------:R-:W-:Y:S05]  /*9330*/  BRA `(.L_x_195) ;  /* 0xffffffec00047947 */ /* 0x000fea000383ffff */
.L_x_167:
[----:B0-----:R0:W1:Y:S02]  /*9340*/  SYNCS.PHASECHK.TRANS64.TRYWAIT P1, [R14+URZ+0x68], R7 ;  /* 0x000068070e0075a7 */ /* 0x001064000802017f */
[----:B-1----:R-:W-:Y:S05]  /*9350*/  @!P1 NANOSLEEP.SYNCS 0x989680 ;  /* 0x009896800000995d */ /* 0x002fea0003900000 */
[----:B------:R-:W1:Y:S02]  /*9360*/  @!P1 SYNCS.PHASECHK.TRANS64 P1, [R14+URZ+0x68], R7 ;  /* 0x000068070e0095a7 */ /* 0x000e64000802007f */
[----:B-1----:R-:W-:Y:S05]  /*9370*/  @!P1 BRA `(.L_x_167) ;  /* 0xfffffffc00f09947 */ /* 0x002fea000383ffff */
[----:B------:R-:W-:Y:S05]  /*9380*/  BRA `(.L_x_196) ;  /* 0xffffffec00387947 */ /* 0x000fea000383ffff */
.L_x_176:
[----:B------:R-:W-:Y:S01]  /*9390*/  BSSY B0, `(.L_x_197) ;  /* 0x0000006000007945 */ /* 0x000fe20003800000 */
[----:B------:R-:W-:-:S07]  /*93a0*/  IMAD.MOV.U32 R15, RZ, RZ, -0x1 ;  /* 0xffffffffff0f7424 */ /* 0x000fce00078e00ff */
[----:B------:R-:W-:Y:S05]  /*93b0*/  WARPSYNC.COLLECTIVE R15, `(.L_x_198) ;  /* 0x000000000f0c7348 */ /* 0x000fea0003c00000 */
[----:B------:R-:W-:Y:S02]  /*93c0*/  ELECT P6, UR62, PT ;  /* 0x00000000003e782f */ /* 0x000fe400038c0000 */
[----:B------:R-:W-:Y:S01]  /*93d0*/  MOV R14, UR62 ;  /* 0x0000003e000e7c02 */ /* 0x000fe20008000f00 */
[----:B------:R-:W-:Y:S10]  /*93e0*/  ENDCOLLECTIVE ;  /* 0x000000000000791b */ /* 0x000ff40003800000 */
.L_x_198:
[----:B------:R-:W-:Y:S05]  /*93f0*/  BSYNC B0 ;  /* 0x0000000000007941 */ /* 0x000fea0003800000 */
.L_x_197:
[----:B------:R-:W-:Y:S05]  /*9400*/  BRA `(.L_x_199) ;  /* 0xfffffff400887947 */ /* 0x000fea000383ffff */
.L_x_180:
[----:B0-----:R0:W1:Y:S02]  /*9410*/  SYNCS.PHASECHK.TRANS64.TRYWAIT P0, [R7+URZ], R2 ;  /* 0x00000002070075a7 */ /* 0x001064000800017f */
[----:B-1----:R-:W-:Y:S05]  /*9420*/  @!P0 NANOSLEEP.SYNCS 0x989680 ;  /* 0x009896800000895d */ /* 0x002fea0003900000 */
[----:B------:R-:W1:Y:S02]  /*9430*/  @!P0 SYNCS.PHASECHK.TRANS64 P0, [R7+URZ], R2 ;  /* 0x00000002070085a7 */ /* 0x000e64000800007f */
[----:B-1----:R-:W-:Y:S05]  /*9440*/  @!P0 BRA `(.L_x_180) ;  /* 0xfffffffc00f08947 */ /* 0x002fea000383ffff */
[----:B------:R-:W-:Y:S05]  /*9450*/  BRA `(.L_x_200) ;  /* 0xfffffff400c87947 */ /* 0x000fea000383ffff */
.L_x_181:
[----:B0-----:R0:W1:Y:S02]  /*9460*/  SYNCS.PHASECHK.TRANS64.TRYWAIT P0, [R9+URZ], R4 ;  /* 0x00000004090075a7 */ /* 0x001064000800017f */
[----:B-1----:R-:W-:Y:S05]  /*9470*/  @!P0 NANOSLEEP.SYNCS 0x989680 ;  /* 0x009896800000895d */ /* 0x002fea0003900000 */
[----:B------:R-:W1:Y:S02]  /*9480*/  @!P0 SYNCS.PHASECHK.TRANS64 P0, [R9+URZ], R4 ;  /* 0x00000004090085a7 */ /* 0x000e64000800007f */
[----:B-1----:R-:W-:Y:S05]  /*9490*/  @!P0 BRA `(.L_x_181) ;  /* 0xfffffffc00f08947 */ /* 0x002fea000383ffff */
[----:B------:R-:W-:Y:S05]  /*94a0*/  BRA `(.L_x_201) ;  /* 0xfffffff400d87947 */ /* 0x000fea000383ffff */
.L_x_182:
[----:B0-----:R0:W1:Y:S02]  /*94b0*/  SYNCS.PHASECHK.TRANS64.TRYWAIT P0, [R6+URZ], R5 ;  /* 0x00000005060075a7 */ /* 0x001064000800017f */
[----:B-1----:R-:W-:Y:S05]  /*94c0*/  @!P0 NANOSLEEP.SYNCS 0x989680 ;  /* 0x009896800000895d */ /* 0x002fea0003900000 */
[----:B------:R-:W1:Y:S02]  /*94d0*/  @!P0 SYNCS.PHASECHK.TRANS64 P0, [R6+URZ], R5 ;  /* 0x00000005060085a7 */ /* 0x000e64000800007f */
[----:B-1----:R-:W-:Y:S05]  /*94e0*/  @!P0 BRA `(.L_x_182) ;  /* 0xfffffffc00f08947 */ /* 0x002fea000383ffff */
[----:B------:R-:W-:Y:S05]  /*94f0*/  BRA `(.L_x_202) ;  /* 0xfffffff400e87947 */ /* 0x000fea000383ffff */
.L_x_183:
[----:B0-----:R0:W1:Y:S02]  /*9500*/  SYNCS.PHASECHK.TRANS64.TRYWAIT P0, [R9+URZ], R4 ;  /* 0x00000004090075a7 */ /* 0x001064000800017f */
[----:B-1----:R-:W-:Y:S05]  /*9510*/  @!P0 NANOSLEEP.SYNCS 0x989680 ;  /* 0x009896800000895d */ /* 0x002fea0003900000 */
[----:B------:R-:W1:Y:S02]  /*9520*/  @!P0 SYNCS.PHASECHK.TRANS64 P0, [R9+URZ], R4 ;  /* 0x00000004090085a7 */ /* 0x000e64000800007f */
[----:B-1----:R-:W-:Y:S05]  /*9530*/  @!P0 BRA `(.L_x_183) ;  /* 0xfffffffc00f08947 */ /* 0x002fea000383ffff */
[----:B------:R-:W-:Y:S05]  /*9540*/  BRA `(.L_x_203) ;  /* 0xfffffff400f87947 */ /* 0x000fea000383ffff */
.L_x_184:
[----:B0-----:R0:W1:Y:S02]  /*9550*/  SYNCS.PHASECHK.TRANS64.TRYWAIT P0, [R6+URZ], R5 ;  /* 0x00000005060075a7 */ /* 0x001064000800017f */
[----:B-1----:R-:W-:Y:S05]  /*9560*/  @!P0 NANOSLEEP.SYNCS 0x989680 ;  /* 0x009896800000895d */ /* 0x002fea0003900000 */
[----:B------:R-:W1:Y:S02]  /*9570*/  @!P0 SYNCS.PHASECHK.TRANS64 P0, [R6+URZ], R5 ;  /* 0x00000005060085a7 */ /* 0x000e64000800007f */
[----:B-1----:R-:W-:Y:S05]  /*9580*/  @!P0 BRA `(.L_x_184) ;  /* 0xfffffffc00f08947 */ /* 0x002fea000383ffff */
[----:B------:R-:W-:Y:S05]  /*9590*/  BRA `(.L_x_204) ;  /* 0xfffffff800087947 */ /* 0x000fea000383ffff */
.L_x_185:
[----:B0-----:R0:W1:Y:S02]  /*95a0*/  SYNCS.PHASECHK.TRANS64.TRYWAIT P0, [R9+URZ], R4 ;  /* 0x00000004090075a7 */ /* 0x001064000800017f */
[----:B-1----:R-:W-:Y:S05]  /*95b0*/  @!P0 NANOSLEEP.SYNCS 0x989680 ;  /* 0x009896800000895d */ /* 0x002fea0003900000 */
[----:B------:R-:W1:Y:S02]  /*95c0*/  @!P0 SYNCS.PHASECHK.TRANS64 P0, [R9+URZ], R4 ;  /* 0x00000004090085a7 */ /* 0x000e64000800007f */
[----:B-1----:R-:W-:Y:S05]  /*95d0*/  @!P0 BRA `(.L_x_185) ;  /* 0xfffffffc00f08947 */ /* 0x002fea000383ffff */
[----:B------:R-:W-:Y:S05]  /*95e0*/  BRA `(.L_x_205) ;  /* 0xfffffff800187947 */ /* 0x000fea000383ffff */
.L_x_186:
[----:B0-----:R0:W1:Y:S02]  /*95f0*/  SYNCS.PHASECHK.TRANS64.TRYWAIT P0, [R6+URZ], R5 ;  /* 0x00000005060075a7 */ /* 0x001064000800017f */
[----:B-1----:R-:W-:Y:S05]  /*9600*/  @!P0 NANOSLEEP.SYNCS 0x989680 ;  /* 0x009896800000895d */ /* 0x002fea0003900000 */
[----:B------:R-:W1:Y:S02]  /*9610*/  @!P0 SYNCS.PHASECHK.TRANS64 P0, [R6+URZ], R5 ;  /* 0x00000005060085a7 */ /* 0x000e64000800007f */
[----:B-1----:R-:W-:Y:S05]  /*9620*/  @!P0 BRA `(.L_x_186) ;  /* 0xfffffffc00f08947 */ /* 0x002fea000383ffff */
[----:B------:R-:W-:Y:S05]  /*9630*/  BRA `(.L_x_206) ;  /* 0xfffffff800287947 */ /* 0x000fea000383ffff */
.L_x_187:
[----:B0-----:R0:W1:Y:S02]  /*9640*/  SYNCS.PHASECHK.TRANS64.TRYWAIT P0, [R9+URZ], R4 ;  /* 0x00000004090075a7 */ /* 0x001064000800017f */
[----:B-1----:R-:W-:Y:S05]  /*9650*/  @!P0 NANOSLEEP.SYNCS 0x989680 ;  /* 0x009896800000895d */ /* 0x002fea0003900000 */
[----:B------:R-:W1:Y:S02]  /*9660*/  @!P0 SYNCS.PHASECHK.TRANS64 P0, [R9+URZ], R4 ;  /* 0x00000004090085a7 */ /* 0x000e64000800007f */
[----:B-1----:R-:W-:Y:S05]  /*9670*/  @!P0 BRA `(.L_x_187) ;  /* 0xfffffffc00f08947 */ /* 0x002fea000383ffff */
[----:B------:R-:W-:Y:S05]  /*9680*/  BRA `(.L_x_207) ;  /* 0xfffffff800387947 */ /* 0x000fea000383ffff */
.L_x_188:
[----:B0-----:R0:W1:Y:S02]  /*9690*/  SYNCS.PHASECHK.TRANS64.TRYWAIT P0, [R6+URZ], R5 ;  /* 0x00000005060075a7 */ /* 0x001064000800017f */
[----:B-1----:R-:W-:Y:S05]  /*96a0*/  @!P0 NANOSLEEP.SYNCS 0x989680 ;  /* 0x009896800000895d */ /* 0x002fea0003900000 */
[----:B------:R-:W1:Y:S02]  /*96b0*/  @!P0 SYNCS.PHASECHK.TRANS64 P0, [R6+URZ], R5 ;  /* 0x00000005060085a7 */ /* 0x000e64000800007f */
[----:B-1----:R-:W-:Y:S05]  /*96c0*/  @!P0 BRA `(.L_x_188) ;  /* 0xfffffffc00f08947 */ /* 0x002fea000383ffff */
[----:B------:R-:W-:Y:S05]  /*96d0*/  BRA `(.L_x_208) ;  /* 0xfffffff800487947 */ /* 0x000fea000383ffff */
.L_x_189:
[----:B0-----:R0:W1:Y:S02]  /*96e0*/  SYNCS.PHASECHK.TRANS64.TRYWAIT P0, [R9+URZ], R4 ;  /* 0x00000004090075a7 */ /* 0x001064000800017f */
[----:B-1----:R-:W-:Y:S05]  /*96f0*/  @!P0 NANOSLEEP.SYNCS 0x989680 ;  /* 0x009896800000895d */ /* 0x002fea0003900000 */
[----:B------:R-:W1:Y:S02]  /*9700*/  @!P0 SYNCS.PHASECHK.TRANS64 P0, [R9+URZ], R4 ;  /* 0x00000004090085a7 */ /* 0x000e64000800007f */
[----:B-1----:R-:W-:Y:S05]  /*9710*/  @!P0 BRA `(.L_x_189) ;  /* 0xfffffffc00f08947 */ /* 0x002fea000383ffff */
[----:B------:R-:W-:Y:S05]  /*9720*/  BRA `(.L_x_209) ;  /* 0xfffffff800587947 */ /* 0x000fea000383ffff */
.L_x_190:
[----:B0-----:R0:W1:Y:S02]  /*9730*/  SYNCS.PHASECHK.TRANS64.TRYWAIT P0, [R6+URZ], R5 ;  /* 0x00000005060075a7 */ /* 0x001064000800017f */
[----:B-1----:R-:W-:Y:S05]  /*9740*/  @!P0 NANOSLEEP.SYNCS 0x989680 ;  /* 0x009896800000895d */ /* 0x002fea0003900000 */
[----:B------:R-:W1:Y:S02]  /*9750*/  @!P0 SYNCS.PHASECHK.TRANS64 P0, [R6+URZ], R5 ;  /* 0x00000005060085a7 */ /* 0x000e64000800007f */
[----:B-1----:R-:W-:Y:S05]  /*9760*/  @!P0 BRA `(.L_x_190) ;  /* 0xfffffffc00f08947 */ /* 0x002fea000383ffff */
[----:B------:R-:W-:Y:S05]  /*9770*/  BRA `(.L_x_210) ;  /* 0xfffffff800687947 */ /* 0x000fea000383ffff */
.L_x_191:
[----:B-1----:R1:W2:Y:S02]  /*9780*/  SYNCS.PHASECHK.TRANS64.TRYWAIT P0, [R9+URZ], R4 ;  /* 0x00000004090075a7 */ /* 0x0022a4000800017f */
[----:B--2---:R-:W-:Y:S05]  /*9790*/  @!P0 NANOSLEEP.SYNCS 0x989680 ;  /* 0x009896800000895d */ /* 0x004fea0003900000 */
[----:B------:R-:W2:Y:S02]  /*97a0*/  @!P0 SYNCS.PHASECHK.TRANS64 P0, [R9+URZ], R4 ;  /* 0x00000004090085a7 */ /* 0x000ea4000800007f */
[----:B--2---:R-:W-:Y:S05]  /*97b0*/  @!P0 BRA `(.L_x_191) ;  /* 0xfffffffc00f08947 */ /* 0x004fea000383ffff */
[----:B------:R-:W-:Y:S05]  /*97c0*/  BRA `(.L_x_211) ;  /* 0xfffffff800707947 */ /* 0x000fea000383ffff */
.L_x_212:
[----:B------:R-:W-:-:S00]  /*97d0*/  BRA `(.L_x_212) ;  /* 0xfffffffc00fc7947 */ /* 0x000fc0000383ffff */
[----:B------:R-:W-:-:S00]  /*97e0*/  NOP ;  /* 0x0000000000007918 */ /* 0x000fc00000000000 */
        /* <DEDUP_REMOVED lines=9> */
.L_x_213:


//--------------------- .nv.global.init           --------------------------
	.section	.nv.global.init,"aw",@progbits
.nv.global.init:
	.type		$str$22,@object
	.size		$str$22,($str$23 - $str$22)
$str$22:
        /*0000*/ 	.byte	0x6b, 0x5f, 0x74, 0x69, 0x6c, 0x65, 0x5f, 0x63, 0x6f, 0x75, 0x6e, 0x74, 0x20, 0x3e, 0x3d, 0x20
        /*0010*/ 	.byte	0x31, 0x00
	.type		$str$23,@object
	.size		$str$23,(__unnamed_1 - $str$23)
$str$23:
        /*0012*/ 	.byte	0x2f, 0x74, 0x6d, 0x70, 0x2f, 0x63, 0x75, 0x74, 0x6c, 0x61, 0x73, 0x73, 0x5f, 0x73, 0x77, 0x65
        /*0022*/ 	.byte	0x65, 0x70, 0x5f, 0x73, 0x72, 0x63, 0x2f, 0x69, 0x6e, 0x63, 0x6c, 0x75, 0x64, 0x65, 0x2f, 0x63
        /*0032*/ 	.byte	0x75, 0x74, 0x6c, 0x61, 0x73, 0x73, 0x2f, 0x67, 0x65, 0x6d, 0x6d, 0x2f, 0x63, 0x6f, 0x6c, 0x6c
        /*0042*/ 	.byte	0x65, 0x63, 0x74, 0x69, 0x76, 0x65, 0x2f, 0x73, 0x6d, 0x39, 0x30, 0x5f, 0x6d, 0x6d, 0x61, 0x5f
        /*0052*/ 	.byte	0x74, 0x6d, 0x61, 0x5f, 0x67, 0x6d, 0x6d, 0x61, 0x5f, 0x73, 0x73, 0x5f, 0x77, 0x61, 0x72, 0x70
        /*0062*/ 	.byte	0x73, 0x70, 0x65, 0x63, 0x69, 0x61, 0x6c, 0x69, 0x7a, 0x65, 0x64, 0x2e, 0x68, 0x70, 0x70, 0x00
	.type		__unnamed_1,@object
	.size		__unnamed_1,(.L_0 - __unnamed_1)
__unnamed_1:
        /*0072*/ 	.byte	0x76, 0x6f, 0x69, 0x64, 0x20, 0x63, 0x75, 0x74, 0x6c, 0x61, 0x73, 0x73, 0x3a, 0x3a, 0x67, 0x65
        /* <DEDUP_REMOVED lines=179> */
        /*0bb2*/ 	.byte	0x69, 0x64, 0x65, 0x6e, 0x74, 0x69, 0x74, 0x79, 0x5d, 0x00
.L_0:


//--------------------- .nv.shared._ZN7cutlass13device_kernelINS_4gemm6kernel13GemmUniversalIN4cute5tupleIJiiiiEEENS1_10collective13CollectiveMmaINS1_34MainloopSm90TmaGmmaWarpSpecializedILi13ENS5_IJNS4_1CILi1EEESB_SB_EEENS1_35KernelTmaWarpSpecializedCooperativeEEENS5_IJNSA_ILi512EEENSA_ILi32EEENSA_ILi16EEEEEENS_6half_tENS5_IJlSB_lEEESJ_SK_NS4_8TiledMMAINS4_8MMA_AtomIJNS4_4SM904GMMA25MMA_64x32x16_F32F16F16_SSILNSO_5MajorE0ELSQ_0ELNSO_7ScaleInE1ELSR_1EEEEEENS4_6LayoutINS5_IJNSA_ILi2EEESB_SB_EEENS5_IJSB_NSA_ILi0EEESX_EEEEENS5_IJNS4_10UnderscoreES10_S10_EEEEENS4_13SM90_TMA_LOADENS4_14ComposedLayoutINS4_7SwizzleILi1ELi4ELi3EEENS4_18smem_ptr_flag_bitsILi16EEENSU_INS5_IJNSA_ILi8EEESH_EEENS5_IJSH_SB_EEEEEEEvNS4_8identityES13_S1D_vS1E_EENS_8epilogue10collective6detail29Sm90TmaWarpSpecializedAdapterINS1H_15DefaultEpilogueISJ_SK_SK_NS1G_6thread17LinearCombinationISJ_Li1EffLNS1L_9ScaleType4KindE0ELNS_15FloatRoundStyleE2ESJ_EENS1_15EpilogueDefaultEEEEEvvEEEEvNT_6ParamsE --------------------------
	.section	.nv.shared._ZN7cutlass13device_kernelINS_4gemm6kernel13GemmUniversalIN4cute5tupleIJiiiiEEENS1_10collective13CollectiveMmaINS1_34MainloopSm90TmaGmmaWarpSpecializedILi13ENS5_IJNS4_1CILi1EEESB_SB_EEENS1_35KernelTmaWarpSpecializedCooperativeEEENS5_IJNSA_ILi512EEENSA_ILi32EEENSA_ILi16EEEEEENS_6half_tENS5_IJlSB_lEEESJ_SK_NS4_8TiledMMAINS4_8MMA_AtomIJNS4_4SM904GMMA25MMA_64x32x16_F32F16F16_SSILNSO_5MajorE0ELSQ_0ELNSO_7ScaleInE1ELSR_1EEEEEENS4_6LayoutINS5_IJNSA_ILi2EEESB_SB_EEENS5_IJSB_NSA_ILi0EEESX_EEEEENS5_IJNS4_10UnderscoreES10_S10_EEEEENS4_13SM90_TMA_LOADENS4_14ComposedLayoutINS4_7SwizzleILi1ELi4ELi3EEENS4_18smem_ptr_flag_bitsILi16EEENSU_INS5_IJNSA_ILi8EEESH_EEENS5_IJSH_SB_EEEEEEEvNS4_8identityES13_S1D_vS1E_EENS_8epilogue10collective6detail29Sm90TmaWarpSpecializedAdapterINS1H_15DefaultEpilogueISJ_SK_SK_NS1G_6thread17LinearCombinationISJ_Li1EffLNS1L_9ScaleType4KindE0ELNS_15FloatRoundStyleE2ESJ_EENS1_15EpilogueDefaultEEEEEvvEEEEvNT_6ParamsE,"aw",@nobits
	.sectionflags	@""
	.align	16
	.zero		1024


//--------------------- .nv.shared.reserved.0     --------------------------
	.section	.nv.shared.reserved.0,"aw",@nobits
	.weak		__nv_reservedSMEM_offset_0_alias
	.size		__nv_reservedSMEM_offset_0_alias, 0, 0
	.other		__nv_reservedSMEM_offset_0_alias,@"STO_CUDA_RESERVED_SHARED STV_DEFAULT"
__nv_reservedSMEM_offset_0_alias:
	.zero		0


//--------------------- .nv.global                --------------------------
	.section	.nv.global,"aw",@nobits
.nv.global:
	.type		_ZN39_INTERNAL_ac04bdb7_4_k_cu_d9a8e31f_31124cute1_E,@object
	.size		_ZN39_INTERNAL_ac04bdb7_4_k_cu_d9a8e31f_31124cute1_E,(_ZN39_INTERNAL_ac04bdb7_4_k_cu_d9a8e31f_31124cuda3std3__45__cpo6cbeginE - _ZN39_INTERNAL_ac04bdb7_4_k_cu_d9a8e31f_31124cute1_E)
_ZN39_INTERNAL_ac04bdb7_4_k_cu_d9a8e31f_31124cute1_E:
	.zero		1
	.type		_ZN39_INTERNAL_ac04bdb7_4_k_cu_d9a8e31f_31124cuda3std3__45__cpo6cbeginE,@object
	.size		_ZN39_INTERNAL_ac04bdb7_4_k_cu_d9a8e31f_31124cuda3std3__45__cpo6cbeginE,(_ZN39_INTERNAL_ac04bdb7_4_k_cu_d9a8e31f_31124cuda3std3__48in_placeE - _ZN39_INTERNAL_ac04bdb7_4_k_cu_d9a8e31f_31124cuda3std3__45__cpo6cbeginE)
_ZN39_INTERNAL_ac04bdb7_4_k_cu_d9a8e31f_31124cuda3std3__45__cpo6cbeginE:
	.zero		1
	.type		_ZN39_INTERNAL_ac04bdb7_4_k_cu_d9a8e31f_31124cuda3std3__48in_placeE,@object
	.size		_ZN39_INTERNAL_ac04bdb7_4_k_cu_d9a8e31f_31124cuda3std3__48in_placeE,(_ZN39_INTERNAL_ac04bdb7_4_k_cu_d9a8e31f_31124cuda3std6ranges3__45__cpo9iter_moveE - _ZN39_INTERNAL_ac04bdb7_4_k_cu_d9a8e31f_31124cuda3std3__48in_placeE)
_ZN39_INTERNAL_ac04bdb7_4_k_cu_d9a8e31f_31124cuda3std3__48in_placeE:
	.zero		1
	.type		_ZN39_INTERNAL_ac04bdb7_4_k_cu_d9a8e31f_31124cuda3std6ranges3__45__cpo9iter_moveE,@object
	.size		_ZN39_INTERNAL_ac04bdb7_4_k_cu_d9a8e31f_31124cuda3std6ranges3__45__cpo9iter_moveE,(_ZN39_INTERNAL_ac04bdb7_4_k_cu_d9a8e31f_31124cuda3std3__45__cpo5beginE - _ZN39_INTERNAL_ac04bdb7_4_k_cu_d9a8e31f_31124cuda3std6ranges3__45__cpo9iter_moveE)
_ZN39_INTERNAL_ac04bdb7_4_k_cu_d9a8e31f_31124cuda3std6ranges3__45__cpo9iter_moveE:
	.zero		1
	.type		_ZN39_INTERNAL_ac04bdb7_4_k_cu_d9a8e31f_31124cuda3std3__45__cpo5beginE,@object
	.size		_ZN39_INTERNAL_ac04bdb7_4_k_cu_d9a8e31f_31124cuda3std3__45__cpo5beginE,(_ZN39_INTERNAL_ac04bdb7_4_k_cu_d9a8e31f_31124cuda3std3__441_GLOBAL__N__ac04bdb7_4_k_cu_d9a8e31f_31126ignoreE - _ZN39_INTERNAL_ac04bdb7_4_k_cu_d9a8e31f_31124cuda3std3__45__cpo5beginE)
_ZN39_INTERNAL_ac04bdb7_4_k_cu_d9a8e31f_31124cuda3std3__45__cpo5beginE:
	.zero		1
	.type		_ZN39_INTERNAL_ac04bdb7_4_k_cu_d9a8e31f_31124cuda3std3__441_GLOBAL__N__ac04bdb7_4_k_cu_d9a8e31f_31126ignoreE,@object
	.size		_ZN39_INTERNAL_ac04bdb7_4_k_cu_d9a8e31f_31124cuda3std3__441_GLOBAL__N__ac04bdb7_4_k_cu_d9a8e31f_31126ignoreE,(_ZN39_INTERNAL_ac04bdb7_4_k_cu_d9a8e31f_31124cute7productE - _ZN39_INTERNAL_ac04bdb7_4_k_cu_d9a8e31f_31124cuda3std3__441_GLOBAL__N__ac04bdb7_4_k_cu_d9a8e31f_31126ignoreE)
_ZN39_INTERNAL_ac04bdb7_4_k_cu_d9a8e31f_31124cuda3std3__441_GLOBAL__N__ac04bdb7_4_k_cu_d9a8e31f_31126ignoreE:
	.zero		1
	.type		_ZN39_INTERNAL_ac04bdb7_4_k_cu_d9a8e31f_31124cute7productE,@object
	.size		_ZN39_INTERNAL_ac04bdb7_4_k_cu_d9a8e31f_31124cute7productE,(_ZN39_INTERNAL_ac04bdb7_4_k_cu_d9a8e31f_31124cuda3std3__45__cpo3endE - _ZN39_INTERNAL_ac04bdb7_4_k_cu_d9a8e31f_31124cute7productE)
_ZN39_INTERNAL_ac04bdb7_4_k_cu_d9a8e31f_31124cute7productE:
	.zero		1
	.type		_ZN39_INTERNAL_ac04bdb7_4_k_cu_d9a8e31f_31124cuda3std3__45__cpo3endE,@object
	.size		_ZN39_INTERNAL_ac04bdb7_4_k_cu_d9a8e31f_31124cuda3std3__45__cpo3endE,(_ZN39_INTERNAL_ac04bdb7_4_k_cu_d9a8e31f_31124cuda3std3__419piecewise_constructE - _ZN39_INTERNAL_ac04bdb7_4_k_cu_d9a8e31f_31124cuda3std3__45__cpo3endE)
_ZN39_INTERNAL_ac04bdb7_4_k_cu_d9a8e31f_31124cuda3std3__45__cpo3endE:
	.zero		1
	.type		_ZN39_INTERNAL_ac04bdb7_4_k_cu_d9a8e31f_31124cuda3std3__419piecewise_constructE,@object
	.size		_ZN39_INTERNAL_ac04bdb7_4_k_cu_d9a8e31f_31124cuda3std3__419piecewise_constructE,(_ZN39_INTERNAL_ac04bdb7_4_k_cu_d9a8e31f_31124cuda3std3__45__cpo4cendE - _ZN39_INTERNAL_ac04bdb7_4_k_cu_d9a8e31f_31124cuda3std3__419piecewise_constructE)
_ZN39_INTERNAL_ac04bdb7_4_k_cu_d9a8e31f_31124cuda3std3__419piecewise_constructE:
	.zero		1
	.type		_ZN39_INTERNAL_ac04bdb7_4_k_cu_d9a8e31f_31124cuda3std3__45__cpo4cendE,@object
	.size		_ZN39_INTERNAL_ac04bdb7_4_k_cu_d9a8e31f_31124cuda3std3__45__cpo4cendE,(_ZN39_INTERNAL_ac04bdb7_4_k_cu_d9a8e31f_31124cuda3std6ranges3__45__cpo4swapE - _ZN39_INTERNAL_ac04bdb7_4_k_cu_d9a8e31f_31124cuda3std3__45__cpo4cendE)
_ZN39_INTERNAL_ac04bdb7_4_k_cu_d9a8e31f_31124cuda3std3__45__cpo4cendE:
	.zero		1
	.type		_ZN39_INTERNAL_ac04bdb7_4_k_cu_d9a8e31f_31124cuda3std6ranges3__45__cpo4swapE,@object
	.size		_ZN39_INTERNAL_ac04bdb7_4_k_cu_d9a8e31f_31124cuda3std6ranges3__45__cpo4swapE,(.L_8 - _ZN39_INTERNAL_ac04bdb7_4_k_cu_d9a8e31f_31124cuda3std6ranges3__45__cpo4swapE)
_ZN39_INTERNAL_ac04bdb7_4_k_cu_d9a8e31f_31124cuda3std6ranges3__45__cpo4swapE:
	.zero		1
.L_8:


//--------------------- .nv.constant0._ZN7cutlass13device_kernelINS_4gemm6kernel13GemmUniversalIN4cute5tupleIJiiiiEEENS1_10collective13CollectiveMmaINS1_34MainloopSm90TmaGmmaWarpSpecializedILi13ENS5_IJNS4_1CILi1EEESB_SB_EEENS1_35KernelTmaWarpSpecializedCooperativeEEENS5_IJNSA_ILi512EEENSA_ILi32EEENSA_ILi16EEEEEENS_6half_tENS5_IJlSB_lEEESJ_SK_NS4_8TiledMMAINS4_8MMA_AtomIJNS4_4SM904GMMA25MMA_64x32x16_F32F16F16_SSILNSO_5MajorE0ELSQ_0ELNSO_7ScaleInE1ELSR_1EEEEEENS4_6LayoutINS5_IJNSA_ILi2EEESB_SB_EEENS5_IJSB_NSA_ILi0EEESX_EEEEENS5_IJNS4_10UnderscoreES10_S10_EEEEENS4_13SM90_TMA_LOADENS4_14ComposedLayoutINS4_7SwizzleILi1ELi4ELi3EEENS4_18smem_ptr_flag_bitsILi16EEENSU_INS5_IJNSA_ILi8EEESH_EEENS5_IJSH_SB_EEEEEEEvNS4_8identityES13_S1D_vS1E_EENS_8epilogue10collective6detail29Sm90TmaWarpSpecializedAdapterINS1H_15DefaultEpilogueISJ_SK_SK_NS1G_6thread17LinearCombinationISJ_Li1EffLNS1L_9ScaleType4KindE0ELNS_15FloatRoundStyleE2ESJ_EENS1_15EpilogueDefaultEEEEEvvEEEEvNT_6ParamsE --------------------------
	.section	.nv.constant0._ZN7cutlass13device_kernelINS_4gemm6kernel13GemmUniversalIN4cute5tupleIJiiiiEEENS1_10collective13CollectiveMmaINS1_34MainloopSm90TmaGmmaWarpSpecializedILi13ENS5_IJNS4_1CILi1EEESB_SB_EEENS1_35KernelTmaWarpSpecializedCooperativeEEENS5_IJNSA_ILi512EEENSA_ILi32EEENSA_ILi16EEEEEENS_6half_tENS5_IJlSB_lEEESJ_SK_NS4_8TiledMMAINS4_8MMA_AtomIJNS4_4SM904GMMA25MMA_64x32x16_F32F16F16_SSILNSO_5MajorE0ELSQ_0ELNSO_7ScaleInE1ELSR_1EEEEEENS4_6LayoutINS5_IJNSA_ILi2EEESB_SB_EEENS5_IJSB_NSA_ILi0EEESX_EEEEENS5_IJNS4_10UnderscoreES10_S10_EEEEENS4_13SM90_TMA_LOADENS4_14ComposedLayoutINS4_7SwizzleILi1ELi4ELi3EEENS4_18smem_ptr_flag_bitsILi16EEENSU_INS5_IJNSA_ILi8EEESH_EEENS5_IJSH_SB_EEEEEEEvNS4_8identityES13_S1D_vS1E_EENS_8epilogue10collective6detail29Sm90TmaWarpSpecializedAdapterINS1H_15DefaultEpilogueISJ_SK_SK_NS1G_6thread17LinearCombinationISJ_Li1EffLNS1L_9ScaleType4KindE0ELNS_15FloatRoundStyleE2ESJ_EENS1_15EpilogueDefaultEEEEEvvEEEEvNT_6ParamsE,"a",@progbits
	.sectionflags	@""
	.align	4
.nv.constant0._ZN7cutlass13device_kernelINS_4gemm6kernel13GemmUniversalIN4cute5tupleIJiiiiEEENS1_10collective13CollectiveMmaINS1_34MainloopSm90TmaGmmaWarpSpecializedILi13ENS5_IJNS4_1CILi1EEESB_SB_EEENS1_35KernelTmaWarpSpecializedCooperativeEEENS5_IJNSA_ILi512EEENSA_ILi32EEENSA_ILi16EEEEEENS_6half_tENS5_IJlSB_lEEESJ_SK_NS4_8TiledMMAINS4_8MMA_AtomIJNS4_4SM904GMMA25MMA_64x32x16_F32F16F16_SSILNSO_5MajorE0ELSQ_0ELNSO_7ScaleInE1ELSR_1EEEEEENS4_6LayoutINS5_IJNSA_ILi2EEESB_SB_EEENS5_IJSB_NSA_ILi0EEESX_EEEEENS5_IJNS4_10UnderscoreES10_S10_EEEEENS4_13SM90_TMA_LOADENS4_14ComposedLayoutINS4_7SwizzleILi1ELi4ELi3EEENS4_18smem_ptr_flag_bitsILi16EEENSU_INS5_IJNSA_ILi8EEESH_EEENS5_IJSH_SB_EEEEEEEvNS4_8identityES13_S1D_vS1E_EENS_8epilogue10collective6detail29Sm90TmaWarpSpecializedAdapterINS1H_15DefaultEpilogueISJ_SK_SK_NS1G_6thread17LinearCombinationISJ_Li1EffLNS1L_9ScaleType4KindE0ELNS_15FloatRoundStyleE2ESJ_EENS1_15EpilogueDefaultEEEEEvvEEEEvNT_6ParamsE:
	.zero		1664


//--------------------- SYMBOLS --------------------------

	.type		.nv.reservedSmem.offset0,@object
	.size		.nv.reservedSmem.offset0,0x4
	.type		__assertfail,@function
